//
// Generated by NVIDIA NVVM Compiler
//
// Compiler Build ID: CL-36424714
// Cuda compilation tools, release 13.0, V13.0.88
// Based on NVVM 20.0.0
//

.version 9.0
.target sm_100
.address_size 64

	// .globl	_Z14multiplyKernelPiPKiS1_i
.global .align 4 .b8 precalc_xorwow_matrix[102400];
.global .align 4 .b8 precalc_xorwow_offset_matrix[102400];
.global .align 4 .b8 mrg32k3aM1[2304];
.global .align 4 .b8 mrg32k3aM2[2304];
.global .align 4 .b8 mrg32k3aM1SubSeq[2016];
.global .align 4 .b8 mrg32k3aM2SubSeq[2016];
.global .align 4 .b8 mrg32k3aM1Seq[2304];
.global .align 4 .b8 mrg32k3aM2Seq[2304];
.const .align 8 .b8 __cr_lgamma_table[72];
// _ZZ14multiplyKernelPiPKiS1_iE3s_A has been demoted
// _ZZ14multiplyKernelPiPKiS1_iE3s_B has been demoted

.visible .entry _Z14multiplyKernelPiPKiS1_i(
	.param .u64 .ptr .align 1 _Z14multiplyKernelPiPKiS1_i_param_0,
	.param .u64 .ptr .align 1 _Z14multiplyKernelPiPKiS1_i_param_1,
	.param .u64 .ptr .align 1 _Z14multiplyKernelPiPKiS1_i_param_2,
	.param .u32 _Z14multiplyKernelPiPKiS1_i_param_3
)
{
	.reg .pred 	%p<8>;
	.reg .b32 	%r<105>;
	.reg .b64 	%rd<13>;
	// demoted variable
	.shared .align 4 .b8 _ZZ14multiplyKernelPiPKiS1_iE3s_A[1024];
	// demoted variable
	.shared .align 4 .b8 _ZZ14multiplyKernelPiPKiS1_iE3s_B[1024];
	ld.param.u64 	%rd3, [_Z14multiplyKernelPiPKiS1_i_param_0];
	ld.param.u64 	%rd4, [_Z14multiplyKernelPiPKiS1_i_param_1];
	ld.param.u64 	%rd5, [_Z14multiplyKernelPiPKiS1_i_param_2];
	ld.param.u32 	%r31, [_Z14multiplyKernelPiPKiS1_i_param_3];
	mov.u32 	%r33, %ctaid.y;
	shl.b32 	%r34, %r33, 4;
	mov.u32 	%r98, %tid.y;
	add.s32 	%r2, %r34, %r98;
	mov.u32 	%r35, %ctaid.x;
	shl.b32 	%r3, %r35, 4;
	mov.u32 	%r96, %tid.x;
	add.s32 	%r5, %r3, %r96;
	setp.lt.s32 	%p1, %r31, 1;
	mov.b32 	%r104, 0;
	@%p1 bra 	$L__BB0_7;
	add.s32 	%r37, %r31, 15;
	shr.u32 	%r38, %r37, 4;
	shl.b32 	%r39, %r98, 6;
	mov.u32 	%r40, _ZZ14multiplyKernelPiPKiS1_iE3s_A;
	add.s32 	%r6, %r40, %r39;
	shl.b32 	%r41, %r96, 2;
	add.s32 	%r7, %r6, %r41;
	mov.u32 	%r42, _ZZ14multiplyKernelPiPKiS1_iE3s_B;
	add.s32 	%r9, %r42, %r41;
	add.s32 	%r8, %r9, %r39;
	neg.s32 	%r100, %r38;
	mad.lo.s32 	%r43, %r98, %r31, %r96;
	add.s32 	%r99, %r43, %r3;
	shl.b32 	%r12, %r31, 4;
	mad.lo.s32 	%r97, %r31, %r2, %r96;
	cvta.to.global.u64 	%rd1, %rd4;
	cvta.to.global.u64 	%rd2, %rd5;
	mov.b32 	%r104, 0;
$L__BB0_2:
	max.u32 	%r45, %r2, %r96;
	setp.ge.u32 	%p2, %r45, %r31;
	mov.b32 	%r102, 0;
	@%p2 bra 	$L__BB0_4;
	mul.wide.u32 	%rd6, %r97, 4;
	add.s64 	%rd7, %rd1, %rd6;
	ld.global.u32 	%r102, [%rd7];
$L__BB0_4:
	setp.ge.s32 	%p3, %r5, %r31;
	st.shared.u32 	[%r7], %r102;
	setp.ge.u32 	%p4, %r98, %r31;
	mov.b32 	%r103, 0;
	or.pred  	%p5, %p3, %p4;
	@%p5 bra 	$L__BB0_6;
	mul.wide.u32 	%rd8, %r99, 4;
	add.s64 	%rd9, %rd2, %rd8;
	ld.global.u32 	%r103, [%rd9];
$L__BB0_6:
	st.shared.u32 	[%r8], %r103;
	bar.sync 	0;
	ld.shared.u32 	%r47, [%r6];
	ld.shared.u32 	%r48, [%r9];
	mad.lo.s32 	%r49, %r48, %r47, %r104;
	ld.shared.u32 	%r50, [%r6+4];
	ld.shared.u32 	%r51, [%r9+64];
	mad.lo.s32 	%r52, %r51, %r50, %r49;
	ld.shared.u32 	%r53, [%r6+8];
	ld.shared.u32 	%r54, [%r9+128];
	mad.lo.s32 	%r55, %r54, %r53, %r52;
	ld.shared.u32 	%r56, [%r6+12];
	ld.shared.u32 	%r57, [%r9+192];
	mad.lo.s32 	%r58, %r57, %r56, %r55;
	ld.shared.u32 	%r59, [%r6+16];
	ld.shared.u32 	%r60, [%r9+256];
	mad.lo.s32 	%r61, %r60, %r59, %r58;
	ld.shared.u32 	%r62, [%r6+20];
	ld.shared.u32 	%r63, [%r9+320];
	mad.lo.s32 	%r64, %r63, %r62, %r61;
	ld.shared.u32 	%r65, [%r6+24];
	ld.shared.u32 	%r66, [%r9+384];
	mad.lo.s32 	%r67, %r66, %r65, %r64;
	ld.shared.u32 	%r68, [%r6+28];
	ld.shared.u32 	%r69, [%r9+448];
	mad.lo.s32 	%r70, %r69, %r68, %r67;
	ld.shared.u32 	%r71, [%r6+32];
	ld.shared.u32 	%r72, [%r9+512];
	mad.lo.s32 	%r73, %r72, %r71, %r70;
	ld.shared.u32 	%r74, [%r6+36];
	ld.shared.u32 	%r75, [%r9+576];
	mad.lo.s32 	%r76, %r75, %r74, %r73;
	ld.shared.u32 	%r77, [%r6+40];
	ld.shared.u32 	%r78, [%r9+640];
	mad.lo.s32 	%r79, %r78, %r77, %r76;
	ld.shared.u32 	%r80, [%r6+44];
	ld.shared.u32 	%r81, [%r9+704];
	mad.lo.s32 	%r82, %r81, %r80, %r79;
	ld.shared.u32 	%r83, [%r6+48];
	ld.shared.u32 	%r84, [%r9+768];
	mad.lo.s32 	%r85, %r84, %r83, %r82;
	ld.shared.u32 	%r86, [%r6+52];
	ld.shared.u32 	%r87, [%r9+832];
	mad.lo.s32 	%r88, %r87, %r86, %r85;
	ld.shared.u32 	%r89, [%r6+56];
	ld.shared.u32 	%r90, [%r9+896];
	mad.lo.s32 	%r91, %r90, %r89, %r88;
	ld.shared.u32 	%r92, [%r6+60];
	ld.shared.u32 	%r93, [%r9+960];
	mad.lo.s32 	%r104, %r93, %r92, %r91;
	bar.sync 	0;
	add.s32 	%r100, %r100, 1;
	setp.ne.s32 	%p6, %r100, 0;
	add.s32 	%r99, %r99, %r12;
	add.s32 	%r98, %r98, 16;
	add.s32 	%r97, %r97, 16;
	add.s32 	%r96, %r96, 16;
	@%p6 bra 	$L__BB0_2;
$L__BB0_7:
	max.s32 	%r94, %r2, %r5;
	setp.ge.s32 	%p7, %r94, %r31;
	@%p7 bra 	$L__BB0_9;
	mad.lo.s32 	%r95, %r31, %r2, %r5;
	cvta.to.global.u64 	%rd10, %rd3;
	mul.wide.s32 	%rd11, %r95, 4;
	add.s64 	%rd12, %rd10, %rd11;
	st.global.u32 	[%rd12], %r104;
$L__BB0_9:
	ret;

}
	// .globl	_Z20generateRandomMatrixPiS_im
.visible .entry _Z20generateRandomMatrixPiS_im(
	.param .u64 .ptr .align 1 _Z20generateRandomMatrixPiS_im_param_0,
	.param .u64 .ptr .align 1 _Z20generateRandomMatrixPiS_im_param_1,
	.param .u32 _Z20generateRandomMatrixPiS_im_param_2,
	.param .u64 _Z20generateRandomMatrixPiS_im_param_3
)
{
	.local .align 8 .b8 	__local_depot1[48];
	.reg .b64 	%SP;
	.reg .b64 	%SPL;
	.reg .pred 	%p<64>;
	.reg .b32 	%r<1224>;
	.reg .b64 	%rd<31>;

	mov.u64 	%SPL, __local_depot1;
	ld.param.u64 	%rd10, [_Z20generateRandomMatrixPiS_im_param_0];
	ld.param.u64 	%rd11, [_Z20generateRandomMatrixPiS_im_param_1];
	ld.param.u32 	%r545, [_Z20generateRandomMatrixPiS_im_param_2];
	ld.param.u64 	%rd12, [_Z20generateRandomMatrixPiS_im_param_3];
	mov.u32 	%r546, %tid.x;
	mov.u32 	%r547, %ctaid.x;
	mov.u32 	%r548, %ntid.x;
	mad.lo.s32 	%r1, %r547, %r548, %r546;
	setp.ge.s32 	%p1, %r1, %r545;
	@%p1 bra 	$L__BB1_117;
	add.u64 	%rd1, %SPL, 0;
	cvt.s64.s32 	%rd2, %r1;
	cvt.u32.u64 	%r549, %rd12;
	xor.b32  	%r550, %r549, -1429050551;
	mul.lo.s32 	%r551, %r550, 1099087573;
	{ .reg .b32 tmp; mov.b64 {tmp, %r552}, %rd12; }
	xor.b32  	%r553, %r552, -136515619;
	mul.lo.s32 	%r554, %r553, -1703105765;
	add.s32 	%r555, %r551, %r554;
	add.s32 	%r2, %r555, 6615241;
	add.s32 	%r958, %r551, 123456789;
	st.local.v2.u32 	[%rd1], {%r2, %r958};
	xor.b32  	%r957, %r551, 362436069;
	add.s32 	%r556, %r554, 521288629;
	st.local.v2.u32 	[%rd1+8], {%r957, %r556};
	xor.b32  	%r557, %r554, 88675123;
	add.s32 	%r954, %r551, 5783321;
	st.local.v2.u32 	[%rd1+16], {%r557, %r954};
	setp.eq.s32 	%p2, %r1, 0;
	@%p2 bra 	$L__BB1_116;
	mov.b32 	%r941, 0;
	mov.u64 	%rd30, %rd2;
$L__BB1_3:
	mov.u64 	%rd3, %rd30;
	and.b64  	%rd4, %rd3, 3;
	setp.eq.s64 	%p3, %rd4, 0;
	@%p3 bra 	$L__BB1_115;
	mul.wide.u32 	%rd14, %r941, 3200;
	mov.u64 	%rd15, precalc_xorwow_matrix;
	add.s64 	%rd5, %rd15, %rd14;
	mov.b32 	%r954, 0;
	mov.u32 	%r955, %r954;
	mov.u32 	%r956, %r954;
	mov.u32 	%r957, %r954;
	mov.u32 	%r958, %r954;
	mov.u32 	%r947, %r954;
$L__BB1_5:
	mul.wide.u32 	%rd16, %r947, 4;
	add.s64 	%rd17, %rd1, %rd16;
	ld.local.u32 	%r16, [%rd17+4];
	shl.b32 	%r17, %r947, 5;
	mov.b32 	%r953, 0;
$L__BB1_6:
	.pragma "nounroll";
	shr.u32 	%r561, %r16, %r953;
	and.b32  	%r562, %r561, 1;
	setp.eq.b32 	%p4, %r562, 1;
	not.pred 	%p5, %p4;
	add.s32 	%r563, %r17, %r953;
	mul.lo.s32 	%r564, %r563, 5;
	mul.wide.u32 	%rd18, %r564, 4;
	add.s64 	%rd6, %rd5, %rd18;
	@%p5 bra 	$L__BB1_8;
	ld.global.u32 	%r565, [%rd6];
	xor.b32  	%r958, %r958, %r565;
	ld.global.u32 	%r566, [%rd6+4];
	xor.b32  	%r957, %r957, %r566;
	ld.global.u32 	%r567, [%rd6+8];
	xor.b32  	%r956, %r956, %r567;
	ld.global.u32 	%r568, [%rd6+12];
	xor.b32  	%r955, %r955, %r568;
	ld.global.u32 	%r569, [%rd6+16];
	xor.b32  	%r954, %r954, %r569;
$L__BB1_8:
	and.b32  	%r571, %r561, 2;
	setp.eq.s32 	%p6, %r571, 0;
	@%p6 bra 	$L__BB1_10;
	ld.global.u32 	%r572, [%rd6+20];
	xor.b32  	%r958, %r958, %r572;
	ld.global.u32 	%r573, [%rd6+24];
	xor.b32  	%r957, %r957, %r573;
	ld.global.u32 	%r574, [%rd6+28];
	xor.b32  	%r956, %r956, %r574;
	ld.global.u32 	%r575, [%rd6+32];
	xor.b32  	%r955, %r955, %r575;
	ld.global.u32 	%r576, [%rd6+36];
	xor.b32  	%r954, %r954, %r576;
$L__BB1_10:
	and.b32  	%r578, %r561, 4;
	setp.eq.s32 	%p7, %r578, 0;
	@%p7 bra 	$L__BB1_12;
	ld.global.u32 	%r579, [%rd6+40];
	xor.b32  	%r958, %r958, %r579;
	ld.global.u32 	%r580, [%rd6+44];
	xor.b32  	%r957, %r957, %r580;
	ld.global.u32 	%r581, [%rd6+48];
	xor.b32  	%r956, %r956, %r581;
	ld.global.u32 	%r582, [%rd6+52];
	xor.b32  	%r955, %r955, %r582;
	ld.global.u32 	%r583, [%rd6+56];
	xor.b32  	%r954, %r954, %r583;
$L__BB1_12:
	and.b32  	%r585, %r561, 8;
	setp.eq.s32 	%p8, %r585, 0;
	@%p8 bra 	$L__BB1_14;
	ld.global.u32 	%r586, [%rd6+60];
	xor.b32  	%r958, %r958, %r586;
	ld.global.u32 	%r587, [%rd6+64];
	xor.b32  	%r957, %r957, %r587;
	ld.global.u32 	%r588, [%rd6+68];
	xor.b32  	%r956, %r956, %r588;
	ld.global.u32 	%r589, [%rd6+72];
	xor.b32  	%r955, %r955, %r589;
	ld.global.u32 	%r590, [%rd6+76];
	xor.b32  	%r954, %r954, %r590;
$L__BB1_14:
	and.b32  	%r592, %r561, 16;
	setp.eq.s32 	%p9, %r592, 0;
	@%p9 bra 	$L__BB1_16;
	ld.global.u32 	%r593, [%rd6+80];
	xor.b32  	%r958, %r958, %r593;
	ld.global.u32 	%r594, [%rd6+84];
	xor.b32  	%r957, %r957, %r594;
	ld.global.u32 	%r595, [%rd6+88];
	xor.b32  	%r956, %r956, %r595;
	ld.global.u32 	%r596, [%rd6+92];
	xor.b32  	%r955, %r955, %r596;
	ld.global.u32 	%r597, [%rd6+96];
	xor.b32  	%r954, %r954, %r597;
$L__BB1_16:
	and.b32  	%r599, %r561, 32;
	setp.eq.s32 	%p10, %r599, 0;
	@%p10 bra 	$L__BB1_18;
	ld.global.u32 	%r600, [%rd6+100];
	xor.b32  	%r958, %r958, %r600;
	ld.global.u32 	%r601, [%rd6+104];
	xor.b32  	%r957, %r957, %r601;
	ld.global.u32 	%r602, [%rd6+108];
	xor.b32  	%r956, %r956, %r602;
	ld.global.u32 	%r603, [%rd6+112];
	xor.b32  	%r955, %r955, %r603;
	ld.global.u32 	%r604, [%rd6+116];
	xor.b32  	%r954, %r954, %r604;
$L__BB1_18:
	and.b32  	%r606, %r561, 64;
	setp.eq.s32 	%p11, %r606, 0;
	@%p11 bra 	$L__BB1_20;
	ld.global.u32 	%r607, [%rd6+120];
	xor.b32  	%r958, %r958, %r607;
	ld.global.u32 	%r608, [%rd6+124];
	xor.b32  	%r957, %r957, %r608;
	ld.global.u32 	%r609, [%rd6+128];
	xor.b32  	%r956, %r956, %r609;
	ld.global.u32 	%r610, [%rd6+132];
	xor.b32  	%r955, %r955, %r610;
	ld.global.u32 	%r611, [%rd6+136];
	xor.b32  	%r954, %r954, %r611;
$L__BB1_20:
	and.b32  	%r613, %r561, 128;
	setp.eq.s32 	%p12, %r613, 0;
	@%p12 bra 	$L__BB1_22;
	ld.global.u32 	%r614, [%rd6+140];
	xor.b32  	%r958, %r958, %r614;
	ld.global.u32 	%r615, [%rd6+144];
	xor.b32  	%r957, %r957, %r615;
	ld.global.u32 	%r616, [%rd6+148];
	xor.b32  	%r956, %r956, %r616;
	ld.global.u32 	%r617, [%rd6+152];
	xor.b32  	%r955, %r955, %r617;
	ld.global.u32 	%r618, [%rd6+156];
	xor.b32  	%r954, %r954, %r618;
$L__BB1_22:
	and.b32  	%r620, %r561, 256;
	setp.eq.s32 	%p13, %r620, 0;
	@%p13 bra 	$L__BB1_24;
	ld.global.u32 	%r621, [%rd6+160];
	xor.b32  	%r958, %r958, %r621;
	ld.global.u32 	%r622, [%rd6+164];
	xor.b32  	%r957, %r957, %r622;
	ld.global.u32 	%r623, [%rd6+168];
	xor.b32  	%r956, %r956, %r623;
	ld.global.u32 	%r624, [%rd6+172];
	xor.b32  	%r955, %r955, %r624;
	ld.global.u32 	%r625, [%rd6+176];
	xor.b32  	%r954, %r954, %r625;
$L__BB1_24:
	and.b32  	%r627, %r561, 512;
	setp.eq.s32 	%p14, %r627, 0;
	@%p14 bra 	$L__BB1_26;
	ld.global.u32 	%r628, [%rd6+180];
	xor.b32  	%r958, %r958, %r628;
	ld.global.u32 	%r629, [%rd6+184];
	xor.b32  	%r957, %r957, %r629;
	ld.global.u32 	%r630, [%rd6+188];
	xor.b32  	%r956, %r956, %r630;
	ld.global.u32 	%r631, [%rd6+192];
	xor.b32  	%r955, %r955, %r631;
	ld.global.u32 	%r632, [%rd6+196];
	xor.b32  	%r954, %r954, %r632;
$L__BB1_26:
	and.b32  	%r634, %r561, 1024;
	setp.eq.s32 	%p15, %r634, 0;
	@%p15 bra 	$L__BB1_28;
	ld.global.u32 	%r635, [%rd6+200];
	xor.b32  	%r958, %r958, %r635;
	ld.global.u32 	%r636, [%rd6+204];
	xor.b32  	%r957, %r957, %r636;
	ld.global.u32 	%r637, [%rd6+208];
	xor.b32  	%r956, %r956, %r637;
	ld.global.u32 	%r638, [%rd6+212];
	xor.b32  	%r955, %r955, %r638;
	ld.global.u32 	%r639, [%rd6+216];
	xor.b32  	%r954, %r954, %r639;
$L__BB1_28:
	and.b32  	%r641, %r561, 2048;
	setp.eq.s32 	%p16, %r641, 0;
	@%p16 bra 	$L__BB1_30;
	ld.global.u32 	%r642, [%rd6+220];
	xor.b32  	%r958, %r958, %r642;
	ld.global.u32 	%r643, [%rd6+224];
	xor.b32  	%r957, %r957, %r643;
	ld.global.u32 	%r644, [%rd6+228];
	xor.b32  	%r956, %r956, %r644;
	ld.global.u32 	%r645, [%rd6+232];
	xor.b32  	%r955, %r955, %r645;
	ld.global.u32 	%r646, [%rd6+236];
	xor.b32  	%r954, %r954, %r646;
$L__BB1_30:
	and.b32  	%r648, %r561, 4096;
	setp.eq.s32 	%p17, %r648, 0;
	@%p17 bra 	$L__BB1_32;
	ld.global.u32 	%r649, [%rd6+240];
	xor.b32  	%r958, %r958, %r649;
	ld.global.u32 	%r650, [%rd6+244];
	xor.b32  	%r957, %r957, %r650;
	ld.global.u32 	%r651, [%rd6+248];
	xor.b32  	%r956, %r956, %r651;
	ld.global.u32 	%r652, [%rd6+252];
	xor.b32  	%r955, %r955, %r652;
	ld.global.u32 	%r653, [%rd6+256];
	xor.b32  	%r954, %r954, %r653;
$L__BB1_32:
	and.b32  	%r655, %r561, 8192;
	setp.eq.s32 	%p18, %r655, 0;
	@%p18 bra 	$L__BB1_34;
	ld.global.u32 	%r656, [%rd6+260];
	xor.b32  	%r958, %r958, %r656;
	ld.global.u32 	%r657, [%rd6+264];
	xor.b32  	%r957, %r957, %r657;
	ld.global.u32 	%r658, [%rd6+268];
	xor.b32  	%r956, %r956, %r658;
	ld.global.u32 	%r659, [%rd6+272];
	xor.b32  	%r955, %r955, %r659;
	ld.global.u32 	%r660, [%rd6+276];
	xor.b32  	%r954, %r954, %r660;
$L__BB1_34:
	and.b32  	%r662, %r561, 16384;
	setp.eq.s32 	%p19, %r662, 0;
	@%p19 bra 	$L__BB1_36;
	ld.global.u32 	%r663, [%rd6+280];
	xor.b32  	%r958, %r958, %r663;
	ld.global.u32 	%r664, [%rd6+284];
	xor.b32  	%r957, %r957, %r664;
	ld.global.u32 	%r665, [%rd6+288];
	xor.b32  	%r956, %r956, %r665;
	ld.global.u32 	%r666, [%rd6+292];
	xor.b32  	%r955, %r955, %r666;
	ld.global.u32 	%r667, [%rd6+296];
	xor.b32  	%r954, %r954, %r667;
$L__BB1_36:
	and.b32  	%r669, %r561, 32768;
	setp.eq.s32 	%p20, %r669, 0;
	@%p20 bra 	$L__BB1_38;
	ld.global.u32 	%r670, [%rd6+300];
	xor.b32  	%r958, %r958, %r670;
	ld.global.u32 	%r671, [%rd6+304];
	xor.b32  	%r957, %r957, %r671;
	ld.global.u32 	%r672, [%rd6+308];
	xor.b32  	%r956, %r956, %r672;
	ld.global.u32 	%r673, [%rd6+312];
	xor.b32  	%r955, %r955, %r673;
	ld.global.u32 	%r674, [%rd6+316];
	xor.b32  	%r954, %r954, %r674;
$L__BB1_38:
	add.s32 	%r953, %r953, 16;
	setp.ne.s32 	%p21, %r953, 32;
	@%p21 bra 	$L__BB1_6;
	mad.lo.s32 	%r675, %r947, -31, %r17;
	add.s32 	%r947, %r675, 1;
	setp.ne.s32 	%p22, %r947, 5;
	@%p22 bra 	$L__BB1_5;
	st.local.u32 	[%rd1+4], %r958;
	st.local.v2.u32 	[%rd1+8], {%r957, %r956};
	st.local.v2.u32 	[%rd1+16], {%r955, %r954};
	setp.eq.s64 	%p23, %rd4, 1;
	@%p23 bra 	$L__BB1_115;
	mov.b32 	%r954, 0;
	mov.u32 	%r1047, %r954;
	mov.u32 	%r1048, %r954;
	mov.u32 	%r957, %r954;
	mov.u32 	%r958, %r954;
	mov.u32 	%r1039, %r954;
$L__BB1_42:
	mul.wide.u32 	%rd19, %r1039, 4;
	add.s64 	%rd20, %rd1, %rd19;
	ld.local.u32 	%r192, [%rd20+4];
	shl.b32 	%r193, %r1039, 5;
	mov.b32 	%r1045, 0;
$L__BB1_43:
	.pragma "nounroll";
	shr.u32 	%r678, %r192, %r1045;
	and.b32  	%r679, %r678, 1;
	setp.eq.b32 	%p24, %r679, 1;
	not.pred 	%p25, %p24;
	add.s32 	%r680, %r193, %r1045;
	mul.lo.s32 	%r681, %r680, 5;
	mul.wide.u32 	%rd21, %r681, 4;
	add.s64 	%rd7, %rd5, %rd21;
	@%p25 bra 	$L__BB1_45;
	ld.global.u32 	%r682, [%rd7];
	xor.b32  	%r958, %r958, %r682;
	ld.global.u32 	%r683, [%rd7+4];
	xor.b32  	%r957, %r957, %r683;
	ld.global.u32 	%r684, [%rd7+8];
	xor.b32  	%r1048, %r1048, %r684;
	ld.global.u32 	%r685, [%rd7+12];
	xor.b32  	%r1047, %r1047, %r685;
	ld.global.u32 	%r686, [%rd7+16];
	xor.b32  	%r954, %r954, %r686;
$L__BB1_45:
	and.b32  	%r688, %r678, 2;
	setp.eq.s32 	%p26, %r688, 0;
	@%p26 bra 	$L__BB1_47;
	ld.global.u32 	%r689, [%rd7+20];
	xor.b32  	%r958, %r958, %r689;
	ld.global.u32 	%r690, [%rd7+24];
	xor.b32  	%r957, %r957, %r690;
	ld.global.u32 	%r691, [%rd7+28];
	xor.b32  	%r1048, %r1048, %r691;
	ld.global.u32 	%r692, [%rd7+32];
	xor.b32  	%r1047, %r1047, %r692;
	ld.global.u32 	%r693, [%rd7+36];
	xor.b32  	%r954, %r954, %r693;
$L__BB1_47:
	and.b32  	%r695, %r678, 4;
	setp.eq.s32 	%p27, %r695, 0;
	@%p27 bra 	$L__BB1_49;
	ld.global.u32 	%r696, [%rd7+40];
	xor.b32  	%r958, %r958, %r696;
	ld.global.u32 	%r697, [%rd7+44];
	xor.b32  	%r957, %r957, %r697;
	ld.global.u32 	%r698, [%rd7+48];
	xor.b32  	%r1048, %r1048, %r698;
	ld.global.u32 	%r699, [%rd7+52];
	xor.b32  	%r1047, %r1047, %r699;
	ld.global.u32 	%r700, [%rd7+56];
	xor.b32  	%r954, %r954, %r700;
$L__BB1_49:
	and.b32  	%r702, %r678, 8;
	setp.eq.s32 	%p28, %r702, 0;
	@%p28 bra 	$L__BB1_51;
	ld.global.u32 	%r703, [%rd7+60];
	xor.b32  	%r958, %r958, %r703;
	ld.global.u32 	%r704, [%rd7+64];
	xor.b32  	%r957, %r957, %r704;
	ld.global.u32 	%r705, [%rd7+68];
	xor.b32  	%r1048, %r1048, %r705;
	ld.global.u32 	%r706, [%rd7+72];
	xor.b32  	%r1047, %r1047, %r706;
	ld.global.u32 	%r707, [%rd7+76];
	xor.b32  	%r954, %r954, %r707;
$L__BB1_51:
	and.b32  	%r709, %r678, 16;
	setp.eq.s32 	%p29, %r709, 0;
	@%p29 bra 	$L__BB1_53;
	ld.global.u32 	%r710, [%rd7+80];
	xor.b32  	%r958, %r958, %r710;
	ld.global.u32 	%r711, [%rd7+84];
	xor.b32  	%r957, %r957, %r711;
	ld.global.u32 	%r712, [%rd7+88];
	xor.b32  	%r1048, %r1048, %r712;
	ld.global.u32 	%r713, [%rd7+92];
	xor.b32  	%r1047, %r1047, %r713;
	ld.global.u32 	%r714, [%rd7+96];
	xor.b32  	%r954, %r954, %r714;
$L__BB1_53:
	and.b32  	%r716, %r678, 32;
	setp.eq.s32 	%p30, %r716, 0;
	@%p30 bra 	$L__BB1_55;
	ld.global.u32 	%r717, [%rd7+100];
	xor.b32  	%r958, %r958, %r717;
	ld.global.u32 	%r718, [%rd7+104];
	xor.b32  	%r957, %r957, %r718;
	ld.global.u32 	%r719, [%rd7+108];
	xor.b32  	%r1048, %r1048, %r719;
	ld.global.u32 	%r720, [%rd7+112];
	xor.b32  	%r1047, %r1047, %r720;
	ld.global.u32 	%r721, [%rd7+116];
	xor.b32  	%r954, %r954, %r721;
$L__BB1_55:
	and.b32  	%r723, %r678, 64;
	setp.eq.s32 	%p31, %r723, 0;
	@%p31 bra 	$L__BB1_57;
	ld.global.u32 	%r724, [%rd7+120];
	xor.b32  	%r958, %r958, %r724;
	ld.global.u32 	%r725, [%rd7+124];
	xor.b32  	%r957, %r957, %r725;
	ld.global.u32 	%r726, [%rd7+128];
	xor.b32  	%r1048, %r1048, %r726;
	ld.global.u32 	%r727, [%rd7+132];
	xor.b32  	%r1047, %r1047, %r727;
	ld.global.u32 	%r728, [%rd7+136];
	xor.b32  	%r954, %r954, %r728;
$L__BB1_57:
	and.b32  	%r730, %r678, 128;
	setp.eq.s32 	%p32, %r730, 0;
	@%p32 bra 	$L__BB1_59;
	ld.global.u32 	%r731, [%rd7+140];
	xor.b32  	%r958, %r958, %r731;
	ld.global.u32 	%r732, [%rd7+144];
	xor.b32  	%r957, %r957, %r732;
	ld.global.u32 	%r733, [%rd7+148];
	xor.b32  	%r1048, %r1048, %r733;
	ld.global.u32 	%r734, [%rd7+152];
	xor.b32  	%r1047, %r1047, %r734;
	ld.global.u32 	%r735, [%rd7+156];
	xor.b32  	%r954, %r954, %r735;
$L__BB1_59:
	and.b32  	%r737, %r678, 256;
	setp.eq.s32 	%p33, %r737, 0;
	@%p33 bra 	$L__BB1_61;
	ld.global.u32 	%r738, [%rd7+160];
	xor.b32  	%r958, %r958, %r738;
	ld.global.u32 	%r739, [%rd7+164];
	xor.b32  	%r957, %r957, %r739;
	ld.global.u32 	%r740, [%rd7+168];
	xor.b32  	%r1048, %r1048, %r740;
	ld.global.u32 	%r741, [%rd7+172];
	xor.b32  	%r1047, %r1047, %r741;
	ld.global.u32 	%r742, [%rd7+176];
	xor.b32  	%r954, %r954, %r742;
$L__BB1_61:
	and.b32  	%r744, %r678, 512;
	setp.eq.s32 	%p34, %r744, 0;
	@%p34 bra 	$L__BB1_63;
	ld.global.u32 	%r745, [%rd7+180];
	xor.b32  	%r958, %r958, %r745;
	ld.global.u32 	%r746, [%rd7+184];
	xor.b32  	%r957, %r957, %r746;
	ld.global.u32 	%r747, [%rd7+188];
	xor.b32  	%r1048, %r1048, %r747;
	ld.global.u32 	%r748, [%rd7+192];
	xor.b32  	%r1047, %r1047, %r748;
	ld.global.u32 	%r749, [%rd7+196];
	xor.b32  	%r954, %r954, %r749;
$L__BB1_63:
	and.b32  	%r751, %r678, 1024;
	setp.eq.s32 	%p35, %r751, 0;
	@%p35 bra 	$L__BB1_65;
	ld.global.u32 	%r752, [%rd7+200];
	xor.b32  	%r958, %r958, %r752;
	ld.global.u32 	%r753, [%rd7+204];
	xor.b32  	%r957, %r957, %r753;
	ld.global.u32 	%r754, [%rd7+208];
	xor.b32  	%r1048, %r1048, %r754;
	ld.global.u32 	%r755, [%rd7+212];
	xor.b32  	%r1047, %r1047, %r755;
	ld.global.u32 	%r756, [%rd7+216];
	xor.b32  	%r954, %r954, %r756;
$L__BB1_65:
	and.b32  	%r758, %r678, 2048;
	setp.eq.s32 	%p36, %r758, 0;
	@%p36 bra 	$L__BB1_67;
	ld.global.u32 	%r759, [%rd7+220];
	xor.b32  	%r958, %r958, %r759;
	ld.global.u32 	%r760, [%rd7+224];
	xor.b32  	%r957, %r957, %r760;
	ld.global.u32 	%r761, [%rd7+228];
	xor.b32  	%r1048, %r1048, %r761;
	ld.global.u32 	%r762, [%rd7+232];
	xor.b32  	%r1047, %r1047, %r762;
	ld.global.u32 	%r763, [%rd7+236];
	xor.b32  	%r954, %r954, %r763;
$L__BB1_67:
	and.b32  	%r765, %r678, 4096;
	setp.eq.s32 	%p37, %r765, 0;
	@%p37 bra 	$L__BB1_69;
	ld.global.u32 	%r766, [%rd7+240];
	xor.b32  	%r958, %r958, %r766;
	ld.global.u32 	%r767, [%rd7+244];
	xor.b32  	%r957, %r957, %r767;
	ld.global.u32 	%r768, [%rd7+248];
	xor.b32  	%r1048, %r1048, %r768;
	ld.global.u32 	%r769, [%rd7+252];
	xor.b32  	%r1047, %r1047, %r769;
	ld.global.u32 	%r770, [%rd7+256];
	xor.b32  	%r954, %r954, %r770;
$L__BB1_69:
	and.b32  	%r772, %r678, 8192;
	setp.eq.s32 	%p38, %r772, 0;
	@%p38 bra 	$L__BB1_71;
	ld.global.u32 	%r773, [%rd7+260];
	xor.b32  	%r958, %r958, %r773;
	ld.global.u32 	%r774, [%rd7+264];
	xor.b32  	%r957, %r957, %r774;
	ld.global.u32 	%r775, [%rd7+268];
	xor.b32  	%r1048, %r1048, %r775;
	ld.global.u32 	%r776, [%rd7+272];
	xor.b32  	%r1047, %r1047, %r776;
	ld.global.u32 	%r777, [%rd7+276];
	xor.b32  	%r954, %r954, %r777;
$L__BB1_71:
	and.b32  	%r779, %r678, 16384;
	setp.eq.s32 	%p39, %r779, 0;
	@%p39 bra 	$L__BB1_73;
	ld.global.u32 	%r780, [%rd7+280];
	xor.b32  	%r958, %r958, %r780;
	ld.global.u32 	%r781, [%rd7+284];
	xor.b32  	%r957, %r957, %r781;
	ld.global.u32 	%r782, [%rd7+288];
	xor.b32  	%r1048, %r1048, %r782;
	ld.global.u32 	%r783, [%rd7+292];
	xor.b32  	%r1047, %r1047, %r783;
	ld.global.u32 	%r784, [%rd7+296];
	xor.b32  	%r954, %r954, %r784;
$L__BB1_73:
	and.b32  	%r786, %r678, 32768;
	setp.eq.s32 	%p40, %r786, 0;
	@%p40 bra 	$L__BB1_75;
	ld.global.u32 	%r787, [%rd7+300];
	xor.b32  	%r958, %r958, %r787;
	ld.global.u32 	%r788, [%rd7+304];
	xor.b32  	%r957, %r957, %r788;
	ld.global.u32 	%r789, [%rd7+308];
	xor.b32  	%r1048, %r1048, %r789;
	ld.global.u32 	%r790, [%rd7+312];
	xor.b32  	%r1047, %r1047, %r790;
	ld.global.u32 	%r791, [%rd7+316];
	xor.b32  	%r954, %r954, %r791;
$L__BB1_75:
	add.s32 	%r1045, %r1045, 16;
	setp.ne.s32 	%p41, %r1045, 32;
	@%p41 bra 	$L__BB1_43;
	mad.lo.s32 	%r792, %r1039, -31, %r193;
	add.s32 	%r1039, %r792, 1;
	setp.ne.s32 	%p42, %r1039, 5;
	@%p42 bra 	$L__BB1_42;
	st.local.u32 	[%rd1+4], %r958;
	st.local.v2.u32 	[%rd1+8], {%r957, %r1048};
	st.local.v2.u32 	[%rd1+16], {%r1047, %r954};
	setp.ne.s64 	%p43, %rd4, 3;
	@%p43 bra 	$L__BB1_115;
	mov.b32 	%r954, 0;
	mov.u32 	%r1139, %r954;
	mov.u32 	%r1140, %r954;
	mov.u32 	%r957, %r954;
	mov.u32 	%r958, %r954;
	mov.u32 	%r1131, %r954;
$L__BB1_79:
	mul.wide.u32 	%rd22, %r1131, 4;
	add.s64 	%rd23, %rd1, %rd22;
	ld.local.u32 	%r368, [%rd23+4];
	shl.b32 	%r369, %r1131, 5;
	mov.b32 	%r1137, 0;
$L__BB1_80:
	.pragma "nounroll";
	shr.u32 	%r795, %r368, %r1137;
	and.b32  	%r796, %r795, 1;
	setp.eq.b32 	%p44, %r796, 1;
	not.pred 	%p45, %p44;
	add.s32 	%r797, %r369, %r1137;
	mul.lo.s32 	%r798, %r797, 5;
	mul.wide.u32 	%rd24, %r798, 4;
	add.s64 	%rd8, %rd5, %rd24;
	@%p45 bra 	$L__BB1_82;
	ld.global.u32 	%r799, [%rd8];
	xor.b32  	%r958, %r958, %r799;
	ld.global.u32 	%r800, [%rd8+4];
	xor.b32  	%r957, %r957, %r800;
	ld.global.u32 	%r801, [%rd8+8];
	xor.b32  	%r1140, %r1140, %r801;
	ld.global.u32 	%r802, [%rd8+12];
	xor.b32  	%r1139, %r1139, %r802;
	ld.global.u32 	%r803, [%rd8+16];
	xor.b32  	%r954, %r954, %r803;
$L__BB1_82:
	and.b32  	%r805, %r795, 2;
	setp.eq.s32 	%p46, %r805, 0;
	@%p46 bra 	$L__BB1_84;
	ld.global.u32 	%r806, [%rd8+20];
	xor.b32  	%r958, %r958, %r806;
	ld.global.u32 	%r807, [%rd8+24];
	xor.b32  	%r957, %r957, %r807;
	ld.global.u32 	%r808, [%rd8+28];
	xor.b32  	%r1140, %r1140, %r808;
	ld.global.u32 	%r809, [%rd8+32];
	xor.b32  	%r1139, %r1139, %r809;
	ld.global.u32 	%r810, [%rd8+36];
	xor.b32  	%r954, %r954, %r810;
$L__BB1_84:
	and.b32  	%r812, %r795, 4;
	setp.eq.s32 	%p47, %r812, 0;
	@%p47 bra 	$L__BB1_86;
	ld.global.u32 	%r813, [%rd8+40];
	xor.b32  	%r958, %r958, %r813;
	ld.global.u32 	%r814, [%rd8+44];
	xor.b32  	%r957, %r957, %r814;
	ld.global.u32 	%r815, [%rd8+48];
	xor.b32  	%r1140, %r1140, %r815;
	ld.global.u32 	%r816, [%rd8+52];
	xor.b32  	%r1139, %r1139, %r816;
	ld.global.u32 	%r817, [%rd8+56];
	xor.b32  	%r954, %r954, %r817;
$L__BB1_86:
	and.b32  	%r819, %r795, 8;
	setp.eq.s32 	%p48, %r819, 0;
	@%p48 bra 	$L__BB1_88;
	ld.global.u32 	%r820, [%rd8+60];
	xor.b32  	%r958, %r958, %r820;
	ld.global.u32 	%r821, [%rd8+64];
	xor.b32  	%r957, %r957, %r821;
	ld.global.u32 	%r822, [%rd8+68];
	xor.b32  	%r1140, %r1140, %r822;
	ld.global.u32 	%r823, [%rd8+72];
	xor.b32  	%r1139, %r1139, %r823;
	ld.global.u32 	%r824, [%rd8+76];
	xor.b32  	%r954, %r954, %r824;
$L__BB1_88:
	and.b32  	%r826, %r795, 16;
	setp.eq.s32 	%p49, %r826, 0;
	@%p49 bra 	$L__BB1_90;
	ld.global.u32 	%r827, [%rd8+80];
	xor.b32  	%r958, %r958, %r827;
	ld.global.u32 	%r828, [%rd8+84];
	xor.b32  	%r957, %r957, %r828;
	ld.global.u32 	%r829, [%rd8+88];
	xor.b32  	%r1140, %r1140, %r829;
	ld.global.u32 	%r830, [%rd8+92];
	xor.b32  	%r1139, %r1139, %r830;
	ld.global.u32 	%r831, [%rd8+96];
	xor.b32  	%r954, %r954, %r831;
$L__BB1_90:
	and.b32  	%r833, %r795, 32;
	setp.eq.s32 	%p50, %r833, 0;
	@%p50 bra 	$L__BB1_92;
	ld.global.u32 	%r834, [%rd8+100];
	xor.b32  	%r958, %r958, %r834;
	ld.global.u32 	%r835, [%rd8+104];
	xor.b32  	%r957, %r957, %r835;
	ld.global.u32 	%r836, [%rd8+108];
	xor.b32  	%r1140, %r1140, %r836;
	ld.global.u32 	%r837, [%rd8+112];
	xor.b32  	%r1139, %r1139, %r837;
	ld.global.u32 	%r838, [%rd8+116];
	xor.b32  	%r954, %r954, %r838;
$L__BB1_92:
	and.b32  	%r840, %r795, 64;
	setp.eq.s32 	%p51, %r840, 0;
	@%p51 bra 	$L__BB1_94;
	ld.global.u32 	%r841, [%rd8+120];
	xor.b32  	%r958, %r958, %r841;
	ld.global.u32 	%r842, [%rd8+124];
	xor.b32  	%r957, %r957, %r842;
	ld.global.u32 	%r843, [%rd8+128];
	xor.b32  	%r1140, %r1140, %r843;
	ld.global.u32 	%r844, [%rd8+132];
	xor.b32  	%r1139, %r1139, %r844;
	ld.global.u32 	%r845, [%rd8+136];
	xor.b32  	%r954, %r954, %r845;
$L__BB1_94:
	and.b32  	%r847, %r795, 128;
	setp.eq.s32 	%p52, %r847, 0;
	@%p52 bra 	$L__BB1_96;
	ld.global.u32 	%r848, [%rd8+140];
	xor.b32  	%r958, %r958, %r848;
	ld.global.u32 	%r849, [%rd8+144];
	xor.b32  	%r957, %r957, %r849;
	ld.global.u32 	%r850, [%rd8+148];
	xor.b32  	%r1140, %r1140, %r850;
	ld.global.u32 	%r851, [%rd8+152];
	xor.b32  	%r1139, %r1139, %r851;
	ld.global.u32 	%r852, [%rd8+156];
	xor.b32  	%r954, %r954, %r852;
$L__BB1_96:
	and.b32  	%r854, %r795, 256;
	setp.eq.s32 	%p53, %r854, 0;
	@%p53 bra 	$L__BB1_98;
	ld.global.u32 	%r855, [%rd8+160];
	xor.b32  	%r958, %r958, %r855;
	ld.global.u32 	%r856, [%rd8+164];
	xor.b32  	%r957, %r957, %r856;
	ld.global.u32 	%r857, [%rd8+168];
	xor.b32  	%r1140, %r1140, %r857;
	ld.global.u32 	%r858, [%rd8+172];
	xor.b32  	%r1139, %r1139, %r858;
	ld.global.u32 	%r859, [%rd8+176];
	xor.b32  	%r954, %r954, %r859;
$L__BB1_98:
	and.b32  	%r861, %r795, 512;
	setp.eq.s32 	%p54, %r861, 0;
	@%p54 bra 	$L__BB1_100;
	ld.global.u32 	%r862, [%rd8+180];
	xor.b32  	%r958, %r958, %r862;
	ld.global.u32 	%r863, [%rd8+184];
	xor.b32  	%r957, %r957, %r863;
	ld.global.u32 	%r864, [%rd8+188];
	xor.b32  	%r1140, %r1140, %r864;
	ld.global.u32 	%r865, [%rd8+192];
	xor.b32  	%r1139, %r1139, %r865;
	ld.global.u32 	%r866, [%rd8+196];
	xor.b32  	%r954, %r954, %r866;
$L__BB1_100:
	and.b32  	%r868, %r795, 1024;
	setp.eq.s32 	%p55, %r868, 0;
	@%p55 bra 	$L__BB1_102;
	ld.global.u32 	%r869, [%rd8+200];
	xor.b32  	%r958, %r958, %r869;
	ld.global.u32 	%r870, [%rd8+204];
	xor.b32  	%r957, %r957, %r870;
	ld.global.u32 	%r871, [%rd8+208];
	xor.b32  	%r1140, %r1140, %r871;
	ld.global.u32 	%r872, [%rd8+212];
	xor.b32  	%r1139, %r1139, %r872;
	ld.global.u32 	%r873, [%rd8+216];
	xor.b32  	%r954, %r954, %r873;
$L__BB1_102:
	and.b32  	%r875, %r795, 2048;
	setp.eq.s32 	%p56, %r875, 0;
	@%p56 bra 	$L__BB1_104;
	ld.global.u32 	%r876, [%rd8+220];
	xor.b32  	%r958, %r958, %r876;
	ld.global.u32 	%r877, [%rd8+224];
	xor.b32  	%r957, %r957, %r877;
	ld.global.u32 	%r878, [%rd8+228];
	xor.b32  	%r1140, %r1140, %r878;
	ld.global.u32 	%r879, [%rd8+232];
	xor.b32  	%r1139, %r1139, %r879;
	ld.global.u32 	%r880, [%rd8+236];
	xor.b32  	%r954, %r954, %r880;
$L__BB1_104:
	and.b32  	%r882, %r795, 4096;
	setp.eq.s32 	%p57, %r882, 0;
	@%p57 bra 	$L__BB1_106;
	ld.global.u32 	%r883, [%rd8+240];
	xor.b32  	%r958, %r958, %r883;
	ld.global.u32 	%r884, [%rd8+244];
	xor.b32  	%r957, %r957, %r884;
	ld.global.u32 	%r885, [%rd8+248];
	xor.b32  	%r1140, %r1140, %r885;
	ld.global.u32 	%r886, [%rd8+252];
	xor.b32  	%r1139, %r1139, %r886;
	ld.global.u32 	%r887, [%rd8+256];
	xor.b32  	%r954, %r954, %r887;
$L__BB1_106:
	and.b32  	%r889, %r795, 8192;
	setp.eq.s32 	%p58, %r889, 0;
	@%p58 bra 	$L__BB1_108;
	ld.global.u32 	%r890, [%rd8+260];
	xor.b32  	%r958, %r958, %r890;
	ld.global.u32 	%r891, [%rd8+264];
	xor.b32  	%r957, %r957, %r891;
	ld.global.u32 	%r892, [%rd8+268];
	xor.b32  	%r1140, %r1140, %r892;
	ld.global.u32 	%r893, [%rd8+272];
	xor.b32  	%r1139, %r1139, %r893;
	ld.global.u32 	%r894, [%rd8+276];
	xor.b32  	%r954, %r954, %r894;
$L__BB1_108:
	and.b32  	%r896, %r795, 16384;
	setp.eq.s32 	%p59, %r896, 0;
	@%p59 bra 	$L__BB1_110;
	ld.global.u32 	%r897, [%rd8+280];
	xor.b32  	%r958, %r958, %r897;
	ld.global.u32 	%r898, [%rd8+284];
	xor.b32  	%r957, %r957, %r898;
	ld.global.u32 	%r899, [%rd8+288];
	xor.b32  	%r1140, %r1140, %r899;
	ld.global.u32 	%r900, [%rd8+292];
	xor.b32  	%r1139, %r1139, %r900;
	ld.global.u32 	%r901, [%rd8+296];
	xor.b32  	%r954, %r954, %r901;
$L__BB1_110:
	and.b32  	%r903, %r795, 32768;
	setp.eq.s32 	%p60, %r903, 0;
	@%p60 bra 	$L__BB1_112;
	ld.global.u32 	%r904, [%rd8+300];
	xor.b32  	%r958, %r958, %r904;
	ld.global.u32 	%r905, [%rd8+304];
	xor.b32  	%r957, %r957, %r905;
	ld.global.u32 	%r906, [%rd8+308];
	xor.b32  	%r1140, %r1140, %r906;
	ld.global.u32 	%r907, [%rd8+312];
	xor.b32  	%r1139, %r1139, %r907;
	ld.global.u32 	%r908, [%rd8+316];
	xor.b32  	%r954, %r954, %r908;
$L__BB1_112:
	add.s32 	%r1137, %r1137, 16;
	setp.ne.s32 	%p61, %r1137, 32;
	@%p61 bra 	$L__BB1_80;
	mad.lo.s32 	%r909, %r1131, -31, %r369;
	add.s32 	%r1131, %r909, 1;
	setp.ne.s32 	%p62, %r1131, 5;
	@%p62 bra 	$L__BB1_79;
	st.local.u32 	[%rd1+4], %r958;
	st.local.v2.u32 	[%rd1+8], {%r957, %r1140};
	st.local.v2.u32 	[%rd1+16], {%r1139, %r954};
$L__BB1_115:
	shr.u64 	%rd30, %rd3, 2;
	add.s32 	%r941, %r941, 1;
	setp.gt.u64 	%p63, %rd3, 3;
	@%p63 bra 	$L__BB1_3;
$L__BB1_116:
	shr.u32 	%r910, %r958, 2;
	xor.b32  	%r911, %r910, %r958;
	shl.b32 	%r912, %r954, 4;
	shl.b32 	%r913, %r911, 1;
	xor.b32  	%r914, %r913, %r912;
	xor.b32  	%r915, %r914, %r911;
	xor.b32  	%r916, %r915, %r954;
	add.s32 	%r917, %r2, %r916;
	add.s32 	%r918, %r917, 362437;
	mul.hi.u32 	%r919, %r918, -858993459;
	shr.u32 	%r920, %r919, 3;
	mul.lo.s32 	%r921, %r920, 10;
	sub.s32 	%r922, %r918, %r921;
	add.s32 	%r923, %r922, 1;
	shr.u32 	%r924, %r957, 2;
	xor.b32  	%r925, %r924, %r957;
	shl.b32 	%r926, %r916, 4;
	shl.b32 	%r927, %r925, 1;
	xor.b32  	%r928, %r927, %r926;
	xor.b32  	%r929, %r928, %r925;
	xor.b32  	%r930, %r929, %r916;
	add.s32 	%r931, %r2, %r930;
	add.s32 	%r932, %r931, 724874;
	mul.hi.u32 	%r933, %r932, -858993459;
	shr.u32 	%r934, %r933, 3;
	mul.lo.s32 	%r935, %r934, 10;
	sub.s32 	%r936, %r932, %r935;
	add.s32 	%r937, %r936, 1;
	cvta.to.global.u64 	%rd25, %rd10;
	shl.b64 	%rd26, %rd2, 2;
	add.s64 	%rd27, %rd25, %rd26;
	st.global.u32 	[%rd27], %r923;
	cvta.to.global.u64 	%rd28, %rd11;
	add.s64 	%rd29, %rd28, %rd26;
	st.global.u32 	[%rd29], %r937;
$L__BB1_117:
	ret;

}


// ===== COMPILED SASS (sm_100) =====

	.target	sm_100

	.elftype	@"ET_EXEC"


//--------------------- .note.nv.tkinfo           --------------------------
	.section	.note.nv.tkinfo,"",@"SHT_NOTE"
	.sectionflags	@"SHF_NOTE_NV_TKINFO"
	.tkinfo
        /*0018*/ 	.word	0x00000002
        /*0030*/ 	.string	""
        /*0030*/ 	.string	"ptxas"
        /*0030*/ 	.string	"Cuda compilation tools, release 13.0, V13.0.88"
        /*0030*/ 	.string	"Build cuda_13.0.r13.0/compiler.36424714_0"
        /*0030*/ 	.string	"-arch sm_100 -m 64 "



//--------------------- .note.nv.cuinfo           --------------------------
	.section	.note.nv.cuinfo,"",@"SHT_NOTE"
	.sectionflags	@"SHF_NOTE_NV_CUINFO"
        /*0018*/ 	.short	0x0002
        /*001a*/ 	.short	0x0064
        /*001c*/ 	.short	0x0082
	.zero		2


//--------------------- .nv.info                  --------------------------
	.section	.nv.info,"",@"SHT_CUDA_INFO"
	.align	4


	//----- nvinfo : EIATTR_REGCOUNT
	.align		4
        /*0000*/ 	.byte	0x04, 0x2f
        /*0002*/ 	.short	(.L_10 - .L_9)
	.align		4
.L_9:
        /*0004*/ 	.word	index@(_Z14multiplyKernelPiPKiS1_i)
        /*0008*/ 	.word	0x0000001f


	//----- nvinfo : EIATTR_FRAME_SIZE
	.align		4
.L_10:
        /*000c*/ 	.byte	0x04, 0x11
        /*000e*/ 	.short	(.L_12 - .L_11)
	.align		4
.L_11:
        /*0010*/ 	.word	index@(_Z14multiplyKernelPiPKiS1_i)
        /*0014*/ 	.word	0x00000000


	//----- nvinfo : EIATTR_REGCOUNT
	.align		4
.L_12:
        /*0018*/ 	.byte	0x04, 0x2f
        /*001a*/ 	.short	(.L_14 - .L_13)
	.align		4
.L_13:
        /*001c*/ 	.word	index@(_Z20generateRandomMatrixPiS_im)
        /*0020*/ 	.word	0x0000001f


	//----- nvinfo : EIATTR_FRAME_SIZE
	.align		4
.L_14:
        /*0024*/ 	.byte	0x04, 0x11
        /*0026*/ 	.short	(.L_16 - .L_15)
	.align		4
.L_15:
        /*0028*/ 	.word	index@(_Z20generateRandomMatrixPiS_im)
        /*002c*/ 	.word	0x00000030


	//----- nvinfo : EIATTR_MIN_STACK_SIZE
	.align		4
.L_16:
        /*0030*/ 	.byte	0x04, 0x12
        /*0032*/ 	.short	(.L_18 - .L_17)
	.align		4
.L_17:
        /*0034*/ 	.word	index@(_Z20generateRandomMatrixPiS_im)
        /*0038*/ 	.word	0x00000030


	//----- nvinfo : EIATTR_MIN_STACK_SIZE
	.align		4
.L_18:
        /*003c*/ 	.byte	0x04, 0x12
        /*003e*/ 	.short	(.L_20 - .L_19)
	.align		4
.L_19:
        /*0040*/ 	.word	index@(_Z14multiplyKernelPiPKiS1_i)
        /*0044*/ 	.word	0x00000000
.L_20:


//--------------------- .nv.compat                --------------------------
	.section	.nv.compat,"",@"SHT_CUDA_COMPAT_INFO"
	.align	4
        /*0000*/ 	.byte	0x02, 0x09, 0x00, 0x00, 0x02, 0x02, 0x01, 0x00, 0x02, 0x05, 0x05, 0x00, 0x03, 0x07, 0x01, 0x01
        /*0010*/ 	.byte	0x02, 0x03, 0x00, 0x00, 0x02, 0x06, 0x01, 0x00, 0x04, 0x0b, 0x08, 0x00, 0x09, 0x00, 0x00, 0x00
        /*0020*/ 	.byte	0x00, 0x00, 0x00, 0x00


//--------------------- .nv.info._Z20generateRandomMatrixPiS_im --------------------------
	.section	.nv.info._Z20generateRandomMatrixPiS_im,"",@"SHT_CUDA_INFO"
	.sectionflags	@""
	.align	4


	//----- nvinfo : EIATTR_CUDA_API_VERSION
	.align		4
        /*0000*/ 	.byte	0x04, 0x37
        /*0002*/ 	.short	(.L_22 - .L_21)
.L_21:
        /*0004*/ 	.word	0x00000082


	//----- nvinfo : EIATTR_KPARAM_INFO
	.align		4
.L_22:
        /*0008*/ 	.byte	0x04, 0x17
        /*000a*/ 	.short	(.L_24 - .L_23)
.L_23:
        /*000c*/ 	.word	0x00000000
        /*0010*/ 	.short	0x0003
        /*0012*/ 	.short	0x0018
        /*0014*/ 	.byte	0x00, 0xf0, 0x21, 0x00


	//----- nvinfo : EIATTR_KPARAM_INFO
	.align		4
.L_24:
        /*0018*/ 	.byte	0x04, 0x17
        /*001a*/ 	.short	(.L_26 - .L_25)
.L_25:
        /*001c*/ 	.word	0x00000000
        /*0020*/ 	.short	0x0002
        /*0022*/ 	.short	0x0010
        /*0024*/ 	.byte	0x00, 0xf0, 0x11, 0x00


	//----- nvinfo : EIATTR_KPARAM_INFO
	.align		4
.L_26:
        /*0028*/ 	.byte	0x04, 0x17
        /*002a*/ 	.short	(.L_28 - .L_27)
.L_27:
        /*002c*/ 	.word	0x00000000
        /*0030*/ 	.short	0x0001
        /*0032*/ 	.short	0x0008
        /*0034*/ 	.byte	0x00, 0xf5, 0x21, 0x00


	//----- nvinfo : EIATTR_KPARAM_INFO
	.align		4
.L_28:
        /*0038*/ 	.byte	0x04, 0x17
        /*003a*/ 	.short	(.L_30 - .L_29)
.L_29:
        /*003c*/ 	.word	0x00000000
        /*0040*/ 	.short	0x0000
        /*0042*/ 	.short	0x0000
        /*0044*/ 	.byte	0x00, 0xf5, 0x21, 0x00


	//----- nvinfo : EIATTR_SPARSE_MMA_MASK
	.align		4
.L_30:
        /*0048*/ 	.byte	0x03, 0x50
        /*004a*/ 	.short	0x0000


	//----- nvinfo : EIATTR_MAXREG_COUNT
	.align		4
        /*004c*/ 	.byte	0x03, 0x1b
        /*004e*/ 	.short	0x00ff


	//----- nvinfo : EIATTR_MERCURY_ISA_VERSION
	.align		4
        /*0050*/ 	.byte	0x03, 0x5f
        /*0052*/ 	.short	0x0101


	//----- nvinfo : EIATTR_VRC_CTA_INIT_COUNT
	.align		4
        /*0054*/ 	.byte	0x02, 0x4a
	.zero		1
	.zero		1


	//----- nvinfo : EIATTR_EXIT_INSTR_OFFSETS
	.align		4
        /*0058*/ 	.byte	0x04, 0x1c
        /*005a*/ 	.short	(.L_32 - .L_31)


	//   ....[0]....
.L_31:
        /*005c*/ 	.word	0x00000080


	//   ....[1]....
        /*0060*/ 	.word	0x00002950


	//----- nvinfo : EIATTR_CRS_STACK_SIZE
	.align		4
.L_32:
        /*0064*/ 	.byte	0x04, 0x1e
        /*0066*/ 	.short	(.L_34 - .L_33)
.L_33:
        /*0068*/ 	.word	0x00000000


	//----- nvinfo : EIATTR_CBANK_PARAM_SIZE
	.align		4
.L_34:
        /*006c*/ 	.byte	0x03, 0x19
        /*006e*/ 	.short	0x0020


	//----- nvinfo : EIATTR_PARAM_CBANK
	.align		4
        /*0070*/ 	.byte	0x04, 0x0a
        /*0072*/ 	.short	(.L_36 - .L_35)
	.align		4
.L_35:
        /*0074*/ 	.word	index@(.nv.constant0._Z20generateRandomMatrixPiS_im)
        /*0078*/ 	.short	0x0380
        /*007a*/ 	.short	0x0020


	//----- nvinfo : EIATTR_SW_WAR
	.align		4
.L_36:
        /*007c*/ 	.byte	0x04, 0x36
        /*007e*/ 	.short	(.L_38 - .L_37)
.L_37:
        /*0080*/ 	.word	0x00000008
.L_38:


//--------------------- .nv.info._Z14multiplyKernelPiPKiS1_i --------------------------
	.section	.nv.info._Z14multiplyKernelPiPKiS1_i,"",@"SHT_CUDA_INFO"
	.sectionflags	@""
	.align	4


	//----- nvinfo : EIATTR_CUDA_API_VERSION
	.align		4
        /*0000*/ 	.byte	0x04, 0x37
        /*0002*/ 	.short	(.L_40 - .L_39)
.L_39:
        /*0004*/ 	.word	0x00000082


	//----- nvinfo : EIATTR_KPARAM_INFO
	.align		4
.L_40:
        /*0008*/ 	.byte	0x04, 0x17
        /*000a*/ 	.short	(.L_42 - .L_41)
.L_41:
        /*000c*/ 	.word	0x00000000
        /*0010*/ 	.short	0x0003
        /*0012*/ 	.short	0x0018
        /*0014*/ 	.byte	0x00, 0xf0, 0x11, 0x00


	//----- nvinfo : EIATTR_KPARAM_INFO
	.align		4
.L_42:
        /*0018*/ 	.byte	0x04, 0x17
        /*001a*/ 	.short	(.L_44 - .L_43)
.L_43:
        /*001c*/ 	.word	0x00000000
        /*0020*/ 	.short	0x0002
        /*0022*/ 	.short	0x0010
        /*0024*/ 	.byte	0x00, 0xf5, 0x21, 0x00


	//----- nvinfo : EIATTR_KPARAM_INFO
	.align		4
.L_44:
        /*0028*/ 	.byte	0x04, 0x17
        /*002a*/ 	.short	(.L_46 - .L_45)
.L_45:
        /*002c*/ 	.word	0x00000000
        /*0030*/ 	.short	0x0001
        /*0032*/ 	.short	0x0008
        /*0034*/ 	.byte	0x00, 0xf5, 0x21, 0x00


	//----- nvinfo : EIATTR_KPARAM_INFO
	.align		4
.L_46:
        /*0038*/ 	.byte	0x04, 0x17
        /*003a*/ 	.short	(.L_48 - .L_47)
.L_47:
        /*003c*/ 	.word	0x00000000
        /*0040*/ 	.short	0x0000
        /*0042*/ 	.short	0x0000
        /*0044*/ 	.byte	0x00, 0xf5, 0x21, 0x00


	//----- nvinfo : EIATTR_SPARSE_MMA_MASK
	.align		4
.L_48:
        /*0048*/ 	.byte	0x03, 0x50
        /*004a*/ 	.short	0x0000


	//----- nvinfo : EIATTR_MAXREG_COUNT
	.align		4
        /*004c*/ 	.byte	0x03, 0x1b
        /*004e*/ 	.short	0x00ff


	//----- nvinfo : EIATTR_NUM_BARRIERS
	.align		4
        /*0050*/ 	.byte	0x02, 0x4c
        /*0052*/ 	.byte	0x01
	.zero		1


	//----- nvinfo : EIATTR_MERCURY_ISA_VERSION
	.align		4
        /*0054*/ 	.byte	0x03, 0x5f
        /*0056*/ 	.short	0x0101


	//----- nvinfo : EIATTR_VRC_CTA_INIT_COUNT
	.align		4
        /*0058*/ 	.byte	0x02, 0x4a
	.zero		1
	.zero		1


	//----- nvinfo : EIATTR_EXIT_INSTR_OFFSETS
	.align		4
        /*005c*/ 	.byte	0x04, 0x1c
        /*005e*/ 	.short	(.L_50 - .L_49)


	//   ....[0]....
.L_49:
        /*0060*/ 	.word	0x000005c0


	//   ....[1]....
        /*0064*/ 	.word	0x00000610


	//----- nvinfo : EIATTR_CBANK_PARAM_SIZE
	.align		4
.L_50:
        /*0068*/ 	.byte	0x03, 0x19
        /*006a*/ 	.short	0x001c


	//----- nvinfo : EIATTR_PARAM_CBANK
	.align		4
        /*006c*/ 	.byte	0x04, 0x0a
        /*006e*/ 	.short	(.L_52 - .L_51)
	.align		4
.L_51:
        /*0070*/ 	.word	index@(.nv.constant0._Z14multiplyKernelPiPKiS1_i)
        /*0074*/ 	.short	0x0380
        /*0076*/ 	.short	0x001c


	//----- nvinfo : EIATTR_SW_WAR
	.align		4
.L_52:
        /*0078*/ 	.byte	0x04, 0x36
        /*007a*/ 	.short	(.L_54 - .L_53)
.L_53:
        /*007c*/ 	.word	0x00000008
.L_54:


//--------------------- .nv.callgraph             --------------------------
	.section	.nv.callgraph,"",@"SHT_CUDA_CALLGRAPH"
	.align	4
	.sectionentsize	8
	.align		4
        /*0000*/ 	.word	0x00000000
	.align		4
        /*0004*/ 	.word	0xffffffff
	.align		4
        /*0008*/ 	.word	0x00000000
	.align		4
        /*000c*/ 	.word	0xfffffffe
	.align		4
        /*0010*/ 	.word	0x00000000
	.align		4
        /*0014*/ 	.word	0xfffffffd
	.align		4
        /*0018*/ 	.word	0x00000000
	.align		4
        /*001c*/ 	.word	0xfffffffc


//--------------------- .nv.constant4             --------------------------
	.section	.nv.constant4,"a",@progbits
	.align	8
	.align		8
.nv.constant4:
        /*0000*/ 	.dword	precalc_xorwow_matrix
	.align		8
        /*0008*/ 	.dword	precalc_xorwow_offset_matrix
	.align		8
        /*0010*/ 	.dword	mrg32k3aM1
	.align		8
        /*0018*/ 	.dword	mrg32k3aM2
	.align		8
        /*0020*/ 	.dword	mrg32k3aM1SubSeq
	.align		8
        /*0028*/ 	.dword	mrg32k3aM2SubSeq
	.align		8
        /*0030*/ 	.dword	mrg32k3aM1Seq
	.align		8
        /*0038*/ 	.dword	mrg32k3aM2Seq


//--------------------- .nv.constant3             --------------------------
	.section	.nv.constant3,"a",@progbits
	.align	8
.nv.constant3:
	.type		__cr_lgamma_table,@object
	.size		__cr_lgamma_table,(.L_8 - __cr_lgamma_table)
__cr_lgamma_table:
        /*0000*/ 	.byte	0x00, 0x00, 0x00, 0x00, 0x00, 0x00, 0x00, 0x00, 0x00, 0x00, 0x00, 0x00, 0x00, 0x00, 0x00, 0x00
        /*0010*/ 	.byte	0xef, 0x39, 0xfa, 0xfe, 0x42, 0x2e, 0xe6, 0x3f, 0x02, 0x20, 0x2a, 0xfa, 0x0b, 0xab, 0xfc, 0x3f
        /*0020*/ 	.byte	0xf9, 0x2c, 0x92, 0x7c, 0xa7, 0x6c, 0x09, 0x40, 0xc9, 0x79, 0x44, 0x3c, 0x64, 0x26, 0x13, 0x40
        /*0030*/ 	.byte	0xca, 0x01, 0xcf, 0x3a, 0x27, 0x51, 0x1a, 0x40, 0x30, 0xcc, 0x2d, 0xf3, 0xe1, 0x0c, 0x21, 0x40
        /*0040*/ 	.byte	0x0d, 0xb7, 0xfc, 0x82, 0x8e, 0x35, 0x25, 0x40
.L_8:


//--------------------- .text._Z20generateRandomMatrixPiS_im --------------------------
	.section	.text._Z20generateRandomMatrixPiS_im,"ax",@progbits
	.align	128
        .global         _Z20generateRandomMatrixPiS_im
        .type           _Z20generateRandomMatrixPiS_im,@function
        .size           _Z20generateRandomMatrixPiS_im,(.L_x_15 - _Z20generateRandomMatrixPiS_im)
        .other          _Z20generateRandomMatrixPiS_im,@"STO_CUDA_ENTRY STV_DEFAULT"
_Z20generateRandomMatrixPiS_im:
.text._Z20generateRandomMatrixPiS_im:
[----:B------:R-:W0:Y:S01]  /*0000*/  LDC R1, c[0x0][0x37c] ;  /* 0x0000df00ff017b82 */ /* 0x000e220000000800 */
[----:B------:R-:W1:Y:S07]  /*0010*/  S2R R10, SR_TID.X ;  /* 0x00000000000a7919 */ /* 0x000e6e0000002100 */
[----:B------:R-:W1:Y:S01]  /*0020*/  S2UR UR4, SR_CTAID.X ;  /* 0x00000000000479c3 */ /* 0x000e620000002500 */
[----:B------:R-:W2:Y:S01]  /*0030*/  LDCU UR5, c[0x0][0x390] ;  /* 0x00007200ff0577ac */ /* 0x000ea20008000800 */
[----:B0-----:R-:W-:-:S06]  /*0040*/  VIADD R1, R1, 0xffffffd0 ;  /* 0xffffffd001017836 */ /* 0x001fcc0000000000 */
[----:B------:R-:W1:Y:S02]  /*0050*/  LDC R3, c[0x0][0x360] ;  /* 0x0000d800ff037b82 */ /* 0x000e640000000800 */
[----:B-1----:R-:W-:-:S05]  /*0060*/  IMAD R10, R3, UR4, R10 ;  /* 0x00000004030a7c24 */ /* 0x002fca000f8e020a */
[----:B--2---:R-:W-:-:S13]  /*0070*/  ISETP.GE.AND P0, PT, R10, UR5, PT ;  /* 0x000000050a007c0c */ /* 0x004fda000bf06270 */
[----:B------:R-:W-:Y:S05]  /*0080*/  @P0 EXIT ;  /* 0x000000000000094d */ /* 0x000fea0003800000 */
[----:B------:R-:W0:Y:S01]  /*0090*/  LDC.64 R2, c[0x0][0x398] ;  /* 0x0000e600ff027b82 */ /* 0x000e220000000a00 */
[----:B------:R-:W-:Y:S01]  /*00a0*/  ISETP.NE.AND P0, PT, R10, RZ, PT ;  /* 0x000000ff0a00720c */ /* 0x000fe20003f05270 */
[----:B------:R-:W1:Y:S01]  /*00b0*/  LDCU.64 UR6, c[0x0][0x358] ;  /* 0x00006b00ff0677ac */ /* 0x000e620008000a00 */
[----:B------:R-:W-:Y:S01]  /*00c0*/  BSSY.RECONVERGENT B0, `(.L_x_0) ;  /* 0x0000262000007945 */ /* 0x000fe20003800200 */
[----:B0-----:R-:W-:Y:S02]  /*00d0*/  LOP3.LUT R0, R2, 0xaad26b49, RZ, 0x3c, !PT ;  /* 0xaad26b4902007812 */ /* 0x001fe400078e3cff */
[----:B------:R-:W-:-:S03]  /*00e0*/  LOP3.LUT R2, R3, 0xf7dcefdd, RZ, 0x3c, !PT ;  /* 0xf7dcefdd03027812 */ /* 0x000fc600078e3cff */
[----:B------:R-:W-:Y:S02]  /*00f0*/  IMAD R0, R0, 0x4182bed5, RZ ;  /* 0x4182bed500007824 */ /* 0x000fe400078e02ff */
[----:B------:R-:W-:Y:S02]  /*0100*/  IMAD R9, R2, -0x658354e5, RZ ;  /* 0x9a7cab1b02097824 */ /* 0x000fe400078e02ff */
[C---:B------:R-:W-:Y:S01]  /*0110*/  VIADD R3, R0.reuse, 0x75bcd15 ;  /* 0x075bcd1500037836 */ /* 0x040fe20000000000 */
[C---:B------:R-:W-:Y:S01]  /*0120*/  LOP3.LUT R6, R0.reuse, 0x159a55e5, RZ, 0x3c, !PT ;  /* 0x159a55e500067812 */ /* 0x040fe200078e3cff */
[C---:B------:R-:W-:Y:S01]  /*0130*/  VIADD R5, R0.reuse, 0x583f19 ;  /* 0x00583f1900057836 */ /* 0x040fe20000000000 */
[----:B------:R-:W-:Y:S01]  /*0140*/  IADD3 R2, PT, PT, R0, 0x64f0c9, R9 ;  /* 0x0064f0c900027810 */ /* 0x000fe20007ffe009 */
[C---:B------:R-:W-:Y:S01]  /*0150*/  VIADD R7, R9.reuse, 0x1f123bb5 ;  /* 0x1f123bb509077836 */ /* 0x040fe20000000000 */
[----:B------:R-:W-:Y:S02]  /*0160*/  LOP3.LUT R4, R9, 0x5491333, RZ, 0x3c, !PT ;  /* 0x0549133309047812 */ /* 0x000fe400078e3cff */
[----:B------:R-:W-:Y:S01]  /*0170*/  SHF.R.S32.HI R0, RZ, 0x1f, R10 ;  /* 0x0000001fff007819 */ /* 0x000fe2000001140a */
[----:B------:R0:W-:Y:S04]  /*0180*/  STL.64 [R1], R2 ;  /* 0x0000000201007387 */ /* 0x0001e80000100a00 */
[----:B------:R0:W-:Y:S04]  /*0190*/  STL.64 [R1+0x8], R6 ;  /* 0x0000080601007387 */ /* 0x0001e80000100a00 */
[----:B------:R0:W-:Y:S01]  /*01a0*/  STL.64 [R1+0x10], R4 ;  /* 0x0000100401007387 */ /* 0x0001e20000100a00 */
[----:B-1----:R-:W-:Y:S05]  /*01b0*/  @!P0 BRA `(.L_x_1) ;  /* 0x0000002400488947 */ /* 0x002fea0003800000 */
[----:B------:R-:W-:Y:S02]  /*01c0*/  IMAD.MOV.U32 R13, RZ, RZ, R0 ;  /* 0x000000ffff0d7224 */ /* 0x000fe400078e0000 */
[----:B------:R-:W-:Y:S02]  /*01d0*/  IMAD.MOV.U32 R11, RZ, RZ, RZ ;  /* 0x000000ffff0b7224 */ /* 0x000fe400078e00ff */
[----:B0-----:R-:W-:-:S07]  /*01e0*/  IMAD.MOV.U32 R2, RZ, RZ, R10 ;  /* 0x000000ffff027224 */ /* 0x001fce00078e000a */
.L_x_10:
[----:B------:R-:W-:Y:S01]  /*01f0*/  LOP3.LUT R0, R2, 0x3, RZ, 0xc0, !PT ;  /* 0x0000000302007812 */ /* 0x000fe200078ec0ff */
[----:B------:R-:W-:Y:S03]  /*0200*/  BSSY.RECONVERGENT B1, `(.L_x_2) ;  /* 0x0000247000017945 */ /* 0x000fe60003800200 */
[----:B------:R-:W-:-:S04]  /*0210*/  ISETP.NE.U32.AND P0, PT, R0, RZ, PT ;  /* 0x000000ff0000720c */ /* 0x000fc80003f05070 */
[----:B------:R-:W-:-:S13]  /*0220*/  ISETP.NE.AND.EX P0, PT, RZ, RZ, PT, P0 ;  /* 0x000000ffff00720c */ /* 0x000fda0003f05300 */
[----:B0-----:R-:W-:Y:S05]  /*0230*/  @!P0 BRA `(.L_x_3) ;  /* 0x00000024000c8947 */ /* 0x001fea0003800000 */
[----:B------:R-:W0:Y:S01]  /*0240*/  LDC.64 R8, c[0x4][RZ] ;  /* 0x01000000ff087b82 */ /* 0x000e220000000a00 */
[----:B------:R-:W-:Y:S01]  /*0250*/  IMAD.MOV.U32 R0, RZ, RZ, RZ ;  /* 0x000000ffff007224 */ /* 0x000fe200078e00ff */
[----:B------:R-:W-:Y:S02]  /*0260*/  CS2R R4, SRZ ;  /* 0x0000000000047805 */ /* 0x000fe4000001ff00 */
[----:B------:R-:W-:Y:S01]  /*0270*/  CS2R R6, SRZ ;  /* 0x0000000000067805 */ /* 0x000fe2000001ff00 */
[----:B------:R-:W-:Y:S02]  /*0280*/  IMAD.MOV.U32 R3, RZ, RZ, RZ ;  /* 0x000000ffff037224 */ /* 0x000fe400078e00ff */
[----:B0-----:R-:W-:-:S07]  /*0290*/  IMAD.WIDE.U32 R8, R11, 0xc80, R8 ;  /* 0x00000c800b087825 */ /* 0x001fce00078e0008 */
.L_x_5:
[----:B------:R-:W-:-:S06]  /*02a0*/  IMAD R12, R0, 0x4, R1 ;  /* 0x00000004000c7824 */ /* 0x000fcc00078e0201 */
[----:B------:R-:W5:Y:S01]  /*02b0*/  LDL R12, [R12+0x4] ;  /* 0x000004000c0c7983 */ /* 0x000f620000100800 */
[----:B------:R-:W-:-:S05]  /*02c0*/  UMOV UR4, URZ ;  /* 0x000000ff00047c82 */ /* 0x000fca0008000000 */
.L_x_4:
[----:B-----5:R-:W-:Y:S01]  /*02d0*/  SHF.R.U32.HI R22, RZ, UR4, R12 ;  /* 0x00000004ff167c19 */ /* 0x020fe2000801160c */
[----:B------:R-:W-:-:S03]  /*02e0*/  IMAD.SHL.U32 R14, R0, 0x20, RZ ;  /* 0x00000020000e7824 */ /* 0x000fc600078e00ff */
[----:B------:R-:W-:Y:S01]  /*02f0*/  LOP3.LUT R15, R22, 0x1, RZ, 0xc0, !PT ;  /* 0x00000001160f7812 */ /* 0x000fe200078ec0ff */
[----:B------:R-:W-:-:S03]  /*0300*/  VIADD R14, R14, UR4 ;  /* 0x000000040e0e7c36 */ /* 0x000fc60008000000 */
[----:B------:R-:W-:Y:S01]  /*0310*/  ISETP.NE.U32.AND P0, PT, R15, 0x1, PT ;  /* 0x000000010f00780c */ /* 0x000fe20003f05070 */
[----:B------:R-:W-:-:S03]  /*0320*/  IMAD R15, R14, 0x5, RZ ;  /* 0x000000050e0f7824 */ /* 0x000fc600078e02ff */
[----:B------:R-:W-:Y:S01]  /*0330*/  R2P PR, R22, 0x7e ;  /* 0x0000007e16007804 */ /* 0x000fe20000000000 */
[----:B------:R-:W-:-:S08]  /*0340*/  IMAD.WIDE.U32 R14, R15, 0x4, R8 ;  /* 0x000000040f0e7825 */ /* 0x000fd000078e0008 */
[----:B------:R-:W2:Y:S04]  /*0350*/  @!P0 LDG.E R16, desc[UR6][R14.64+0x10] ;  /* 0x000010060e108981 */ /* 0x000ea8000c1e1900 */
[----:B------:R-:W3:Y:S04]  /*0360*/  @P1 LDG.E R18, desc[UR6][R14.64+0x24] ;  /* 0x000024060e121981 */ /* 0x000ee8000c1e1900 */
[----:B------:R-:W4:Y:S04]  /*0370*/  @P2 LDG.E R20, desc[UR6][R14.64+0x38] ;  /* 0x000038060e142981 */ /* 0x000f28000c1e1900 */
[----:B------:R-:W4:Y:S04]  /*0380*/  @P3 LDG.E R24, desc[UR6][R14.64+0x4c] ;  /* 0x00004c060e183981 */ /* 0x000f28000c1e1900 */
[----:B------:R-:W4:Y:S04]  /*0390*/  @P4 LDG.E R26, desc[UR6][R14.64+0x60] ;  /* 0x000060060e1a4981 */ /* 0x000f28000c1e1900 */
[----:B------:R-:W4:Y:S04]  /*03a0*/  @!P0 LDG.E R17, desc[UR6][R14.64+0x4] ;  /* 0x000004060e118981 */ /* 0x000f28000c1e1900 */
[----:B------:R-:W4:Y:S04]  /*03b0*/  @!P0 LDG.E R19, desc[UR6][R14.64+0xc] ;  /* 0x00000c060e138981 */ /* 0x000f28000c1e1900 */
[----:B------:R-:W4:Y:S04]  /*03c0*/  @P1 LDG.E R21, desc[UR6][R14.64+0x18] ;  /* 0x000018060e151981 */ /* 0x000f28000c1e1900 */
[----:B------:R-:W4:Y:S04]  /*03d0*/  @P3 LDG.E R23, desc[UR6][R14.64+0x40] ;  /* 0x000040060e173981 */ /* 0x000f28000c1e1900 */
[----:B------:R-:W4:Y:S04]  /*03e0*/  @P5 LDG.E R25, desc[UR6][R14.64+0x70] ;  /* 0x000070060e195981 */ /* 0x000f28000c1e1900 */
[----:B------:R-:W4:Y:S01]  /*03f0*/  @P6 LDG.E R28, desc[UR6][R14.64+0x88] ;  /* 0x000088060e1c6981 */ /* 0x000f22000c1e1900 */
[----:B--2---:R-:W-:-:S03]  /*0400*/  @!P0 LOP3.LUT R5, R5, R16, RZ, 0x3c, !PT ;  /* 0x0000001005058212 */ /* 0x004fc600078e3cff */
[----:B------:R-:W2:Y:S01]  /*0410*/  @!P0 LDG.E R16, desc[UR6][R14.64] ;  /* 0x000000060e108981 */ /* 0x000ea2000c1e1900 */
[----:B---3--:R-:W-:-:S03]  /*0420*/  @P1 LOP3.LUT R5, R5, R18, RZ, 0x3c, !PT ;  /* 0x0000001205051212 */ /* 0x008fc600078e3cff */
[----:B------:R-:W3:Y:S01]  /*0430*/  @!P0 LDG.E R18, desc[UR6][R14.64+0x8] ;  /* 0x000008060e128981 */ /* 0x000ee2000c1e1900 */
[----:B----4-:R-:W-:-:S03]  /*0440*/  @P2 LOP3.LUT R5, R5, R20, RZ, 0x3c, !PT ;  /* 0x0000001405052212 */ /* 0x010fc600078e3cff */
[----:B------:R-:W4:Y:S01]  /*0450*/  @P1 LDG.E R20, desc[UR6][R14.64+0x14] ;  /* 0x000014060e141981 */ /* 0x000f22000c1e1900 */
[----:B------:R-:W-:-:S03]  /*0460*/  @P3 LOP3.LUT R5, R5, R24, RZ, 0x3c, !PT ;  /* 0x0000001805053212 */ /* 0x000fc600078e3cff */
[----:B------:R-:W4:Y:S01]  /*0470*/  @P5 LDG.E R24, desc[UR6][R14.64+0x74] ;  /* 0x000074060e185981 */ /* 0x000f22000c1e1900 */
[----:B------:R-:W-:-:S03]  /*0480*/  @P4 LOP3.LUT R5, R5, R26, RZ, 0x3c, !PT ;  /* 0x0000001a05054212 */ /* 0x000fc600078e3cff */
[----:B------:R-:W4:Y:S01]  /*0490*/  @P3 LDG.E R26, desc[UR6][R14.64+0x44] ;  /* 0x000044060e1a3981 */ /* 0x000f22000c1e1900 */
[----:B------:R-:W-:-:S03]  /*04a0*/  @!P0 LOP3.LUT R6, R6, R17, RZ, 0x3c, !PT ;  /* 0x0000001106068212 */ /* 0x000fc600078e3cff */
[----:B------:R-:W4:Y:S01]  /*04b0*/  @P1 LDG.E R17, desc[UR6][R14.64+0x20] ;  /* 0x000020060e111981 */ /* 0x000f22000c1e1900 */
[----:B------:R-:W-:-:S03]  /*04c0*/  @!P0 LOP3.LUT R4, R4, R19, RZ, 0x3c, !PT ;  /* 0x0000001304048212 */ /* 0x000fc600078e3cff */
[----:B------:R-:W4:Y:S01]  /*04d0*/  @P2 LDG.E R19, desc[UR6][R14.64+0x2c] ;  /* 0x00002c060e132981 */ /* 0x000f22000c1e1900 */
[----:B------:R-:W-:-:S03]  /*04e0*/  @P1 LOP3.LUT R6, R6, R21, RZ, 0x3c, !PT ;  /* 0x0000001506061212 */ /* 0x000fc600078e3cff */
[----:B------:R-:W4:Y:S01]  /*04f0*/  @P2 LDG.E R21, desc[UR6][R14.64+0x34] ;  /* 0x000034060e152981 */ /* 0x000f22000c1e1900 */
[----:B--2---:R-:W-:-:S03]  /*0500*/  @!P0 LOP3.LUT R3, R3, R16, RZ, 0x3c, !PT ;  /* 0x0000001003038212 */ /* 0x004fc600078e3cff */
[----:B------:R-:W2:Y:S01]  /*0510*/  @P1 LDG.E R16, desc[UR6][R14.64+0x1c] ;  /* 0x00001c060e101981 */ /* 0x000ea2000c1e1900 */
[----:B---3--:R-:W-:-:S03]  /*0520*/  @!P0 LOP3.LUT R7, R7, R18, RZ, 0x3c, !PT ;  /* 0x0000001207078212 */ /* 0x008fc600078e3cff */
[----:B------:R-:W3:Y:S01]  /*0530*/  @P2 LDG.E R18, desc[UR6][R14.64+0x28] ;  /* 0x000028060e122981 */ /* 0x000ee2000c1e1900 */
[----:B----4-:R-:W-:-:S03]  /*0540*/  @P1 LOP3.LUT R3, R3, R20, RZ, 0x3c, !PT ;  /* 0x0000001403031212 */ /* 0x010fc600078e3cff */
[----:B------:R-:W4:Y:S01]  /*0550*/  @P2 LDG.E R20, desc[UR6][R14.64+0x30] ;  /* 0x000030060e142981 */ /* 0x000f22000c1e1900 */
[----:B------:R-:W-:-:S03]  /*0560*/  @P5 LOP3.LUT R5, R5, R24, RZ, 0x3c, !PT ;  /* 0x0000001805055212 */ /* 0x000fc600078e3cff */
[----:B------:R-:W4:Y:S01]  /*0570*/  @P3 LDG.E R24, desc[UR6][R14.64+0x3c] ;  /* 0x00003c060e183981 */ /* 0x000f22000c1e1900 */
[----:B------:R-:W-:-:S03]  /*0580*/  @P1 LOP3.LUT R4, R4, R17, RZ, 0x3c, !PT ;  /* 0x0000001104041212 */ /* 0x000fc600078e3cff */
[----:B------:R-:W4:Y:S01]  /*0590*/  @P3 LDG.E R17, desc[UR6][R14.64+0x48] ;  /* 0x000048060e113981 */ /* 0x000f22000c1e1900 */
[----:B------:R-:W-:-:S03]  /*05a0*/  @P2 LOP3.LUT R6, R6, R19, RZ, 0x3c, !PT ;  /* 0x0000001306062212 */ /* 0x000fc600078e3cff */
[----:B------:R-:W4:Y:S01]  /*05b0*/  @P4 LDG.E R19, desc[UR6][R14.64+0x54] ;  /* 0x000054060e134981 */ /* 0x000f22000c1e1900 */
[----:B------:R-:W-:Y:S02]  /*05c0*/  @P2 LOP3.LUT R4, R4, R21, RZ, 0x3c, !PT ;  /* 0x0000001504042212 */ /* 0x000fe400078e3cff */
[----:B------:R-:W-:Y:S01]  /*05d0*/  @P3 LOP3.LUT R6, R6, R23, RZ, 0x3c, !PT ;  /* 0x0000001706063212 */ /* 0x000fe200078e3cff */
[----:B------:R-:W4:Y:S04]  /*05e0*/  @P4 LDG.E R21, desc[UR6][R14.64+0x5c] ;  /* 0x00005c060e154981 */ /* 0x000f28000c1e1900 */
[----:B------:R-:W4:Y:S01]  /*05f0*/  @P5 LDG.E R23, desc[UR6][R14.64+0x68] ;  /* 0x000068060e175981 */ /* 0x000f22000c1e1900 */
[----:B--2---:R-:W-:-:S03]  /*0600*/  @P1 LOP3.LUT R7, R7, R16, RZ, 0x3c, !PT ;  /* 0x0000001007071212 */ /* 0x004fc600078e3cff */
[----:B------:R-:W2:Y:S01]  /*0610*/  @P4 LDG.E R16, desc[UR6][R14.64+0x50] ;  /* 0x000050060e104981 */ /* 0x000ea2000c1e1900 */
[----:B---3--:R-:W-:-:S03]  /*0620*/  @P2 LOP3.LUT R3, R3, R18, RZ, 0x3c, !PT ;  /* 0x0000001203032212 */ /* 0x008fc600078e3cff */
[----:B------:R-:W3:Y:S01]  /*0630*/  @P4 LDG.E R18, desc[UR6][R14.64+0x58] ;  /* 0x000058060e124981 */ /* 0x000ee2000c1e1900 */
[----:B----4-:R-:W-:-:S03]  /*0640*/  @P2 LOP3.LUT R7, R7, R20, RZ, 0x3c, !PT ;  /* 0x0000001407072212 */ /* 0x010fc600078e3cff */
[----:B------:R-:W4:Y:S01]  /*0650*/  @P5 LDG.E R20, desc[UR6][R14.64+0x64] ;  /* 0x000064060e145981 */ /* 0x000f22000c1e1900 */
[----:B------:R-:W-:-:S03]  /*0660*/  @P3 LOP3.LUT R3, R3, R24, RZ, 0x3c, !PT ;  /* 0x0000001803033212 */ /* 0x000fc600078e3cff */
[----:B------:R-:W4:Y:S01]  /*0670*/  @P5 LDG.E R24, desc[UR6][R14.64+0x6c] ;  /* 0x00006c060e185981 */ /* 0x000f22000c1e1900 */
[----:B------:R-:W-:Y:S02]  /*0680*/  LOP3.LUT P0, RZ, R22, 0x80, RZ, 0xc0, !PT ;  /* 0x0000008016ff7812 */ /* 0x000fe4000780c0ff */
[----:B------:R-:W-:Y:S02]  /*0690*/  @P3 LOP3.LUT R7, R7, R26, RZ, 0x3c, !PT ;  /* 0x0000001a07073212 */ /* 0x000fe400078e3cff */
[----:B------:R-:W-:Y:S02]  /*06a0*/  @P3 LOP3.LUT R4, R4, R17, RZ, 0x3c, !PT ;  /* 0x0000001104043212 */ /* 0x000fe400078e3cff */
[----:B------:R-:W4:Y:S01]  /*06b0*/  @P6 LDG.E R17, desc[UR6][R14.64+0x7c] ;  /* 0x00007c060e116981 */ /* 0x000f22000c1e1900 */
[----:B------:R-:W-:-:S03]  /*06c0*/  @P4 LOP3.LUT R6, R6, R19, RZ, 0x3c, !PT ;  /* 0x0000001306064212 */ /* 0x000fc600078e3cff */
[----:B------:R-:W4:Y:S01]  /*06d0*/  @P6 LDG.E R19, desc[UR6][R14.64+0x84] ;  /* 0x000084060e136981 */ /* 0x000f22000c1e1900 */
[----:B------:R-:W-:-:S03]  /*06e0*/  @P4 LOP3.LUT R4, R4, R21, RZ, 0x3c, !PT ;  /* 0x0000001504044212 */ /* 0x000fc600078e3cff */
[----:B------:R-:W4:Y:S01]  /*06f0*/  @P0 LDG.E R26, desc[UR6][R14.64+0x9c] ;  /* 0x00009c060e1a0981 */ /* 0x000f22000c1e1900 */
[----:B------:R-:W-:-:S03]  /*0700*/  @P5 LOP3.LUT R6, R6, R23, RZ, 0x3c, !PT ;  /* 0x0000001706065212 */ /* 0x000fc600078e3cff */
        /* <DEDUP_REMOVED lines=10> */
[----:B------:R-:W-:Y:S02]  /*07b0*/  @P5 LOP3.LUT R4, R4, R25, RZ, 0x3c, !PT ;  /* 0x0000001904045212 */ /* 0x000fe400078e3cff */
[----:B------:R-:W-:Y:S02]  /*07c0*/  @P6 LOP3.LUT R5, R5, R28, RZ, 0x3c, !PT ;  /* 0x0000001c05056212 */ /* 0x000fe400078e3cff */
[----:B------:R-:W-:Y:S02]  /*07d0*/  @P6 LOP3.LUT R6, R6, R17, RZ, 0x3c, !PT ;  /* 0x0000001106066212 */ /* 0x000fe400078e3cff */
[----:B------:R-:W-:Y:S02]  /*07e0*/  @P6 LOP3.LUT R4, R4, R19, RZ, 0x3c, !PT ;  /* 0x0000001304046212 */ /* 0x000fe400078e3cff */
[----:B------:R-:W-:Y:S02]  /*07f0*/  @P0 LOP3.LUT R5, R5, R26, RZ, 0x3c, !PT ;  /* 0x0000001a05050212 */ /* 0x000fe400078e3cff */
[----:B------:R-:W-:-:S02]  /*0800*/  @P0 LOP3.LUT R6, R6, R21, RZ, 0x3c, !PT ;  /* 0x0000001506060212 */ /* 0x000fc400078e3cff */
[----:B------:R-:W-:Y:S02]  /*0810*/  @P0 LOP3.LUT R4, R4, R23, RZ, 0x3c, !PT ;  /* 0x0000001704040212 */ /* 0x000fe400078e3cff */
[----:B--2---:R-:W-:Y:S02]  /*0820*/  @P6 LOP3.LUT R3, R3, R16, RZ, 0x3c, !PT ;  /* 0x0000001003036212 */ /* 0x004fe400078e3cff */
[----:B---3--:R-:W-:Y:S02]  /*0830*/  @P6 LOP3.LUT R7, R7, R18, RZ, 0x3c, !PT ;  /* 0x0000001207076212 */ /* 0x008fe400078e3cff */
[----:B----4-:R-:W-:Y:S02]  /*0840*/  @P0 LOP3.LUT R3, R3, R20, RZ, 0x3c, !PT ;  /* 0x0000001403030212 */ /* 0x010fe400078e3cff */
[----:B------:R-:W-:Y:S02]  /*0850*/  @P0 LOP3.LUT R7, R7, R24, RZ, 0x3c, !PT ;  /* 0x0000001807070212 */ /* 0x000fe400078e3cff */
[----:B------:R-:W-:-:S13]  /*0860*/  R2P PR, R22.B1, 0x7f ;  /* 0x0000007f16007804 */ /* 0x000fda0000001000 */
[----:B------:R-:W2:Y:S04]  /*0870*/  @P0 LDG.E R18, desc[UR6][R14.64+0xa0] ;  /* 0x0000a0060e120981 */ /* 0x000ea8000c1e1900 */
[----:B------:R-:W3:Y:S04]  /*0880*/  @P0 LDG.E R19, desc[UR6][R14.64+0xa4] ;  /* 0x0000a4060e130981 */ /* 0x000ee8000c1e1900 */
[----:B------:R-:W4:Y:S04]  /*0890*/  @P0 LDG.E R20, desc[UR6][R14.64+0xa8] ;  /* 0x0000a8060e140981 */ /* 0x000f28000c1e1900 */
[----:B------:R-:W4:Y:S04]  /*08a0*/  @P0 LDG.E R21, desc[UR6][R14.64+0xac] ;  /* 0x0000ac060e150981 */ /* 0x000f28000c1e1900 */
[----:B------:R-:W4:Y:S04]  /*08b0*/  @P0 LDG.E R24, desc[UR6][R14.64+0xb0] ;  /* 0x0000b0060e180981 */ /* 0x000f28000c1e1900 */
[----:B------:R-:W4:Y:S04]  /*08c0*/  @P1 LDG.E R16, desc[UR6][R14.64+0xbc] ;  /* 0x0000bc060e101981 */ /* 0x000f28000c1e1900 */
[----:B------:R-:W4:Y:S04]  /*08d0*/  @P1 LDG.E R26, desc[UR6][R14.64+0xb4] ;  /* 0x0000b4060e1a1981 */ /* 0x000f28000c1e1900 */
        /* <DEDUP_REMOVED lines=11> */
[----:B------:R-:W-:Y:S01]  /*0990*/  LOP3.LUT P0, RZ, R22, 0x8000, RZ, 0xc0, !PT ;  /* 0x0000800016ff7812 */ /* 0x000fe2000780c0ff */
[----:B------:R-:W4:Y:S01]  /*09a0*/  @P2 LDG.E R24, desc[UR6][R14.64+0xd8] ;  /* 0x0000d8060e182981 */ /* 0x000f22000c1e1900 */
[----:B------:R-:W-:-:S03]  /*09b0*/  @P1 LOP3.LUT R7, R7, R16, RZ, 0x3c, !PT ;  /* 0x0000001007071212 */ /* 0x000fc600078e3cff */
[----:B------:R-:W4:Y:S01]  /*09c0*/  @P2 LDG.E R22, desc[UR6][R14.64+0xd0] ;  /* 0x0000d0060e162981 */ /* 0x000f22000c1e1900 */
[----:B------:R-:W-:-:S03]  /*09d0*/  @P1 LOP3.LUT R3, R3, R26, RZ, 0x3c, !PT ;  /* 0x0000001a03031212 */ /* 0x000fc600078e3cff */
[----:B------:R-:W4:Y:S01]  /*09e0*/  @P3 LDG.E R16, desc[UR6][R14.64+0xe4] ;  /* 0x0000e4060e103981 */ /* 0x000f22000c1e1900 */
[----:B------:R-:W-:-:S03]  /*09f0*/  @P1 LOP3.LUT R6, R6, R23, RZ, 0x3c, !PT ;  /* 0x0000001706061212 */ /* 0x000fc600078e3cff */
[----:B------:R-:W4:Y:S01]  /*0a00*/  @P3 LDG.E R26, desc[UR6][R14.64+0xdc] ;  /* 0x0000dc060e1a3981 */ /* 0x000f22000c1e1900 */
[----:B------:R-:W-:-:S03]  /*0a10*/  @P1 LOP3.LUT R4, R4, R17, RZ, 0x3c, !PT ;  /* 0x0000001104041212 */ /* 0x000fc600078e3cff */
        /* <DEDUP_REMOVED lines=43> */
[----:B------:R-:W-:-:S04]  /*0cd0*/  UIADD3 UR4, UPT, UPT, UR4, 0x10, URZ ;  /* 0x0000001004047890 */ /* 0x000fc8000fffe0ff */
[----:B------:R-:W-:Y:S01]  /*0ce0*/  UISETP.NE.AND UP0, UPT, UR4, 0x20, UPT ;  /* 0x000000200400788c */ /* 0x000fe2000bf05270 */
[----:B--2---:R-:W-:Y:S02]  /*0cf0*/  @P5 LOP3.LUT R5, R5, R18, RZ, 0x3c, !PT ;  /* 0x0000001205055212 */ /* 0x004fe400078e3cff */
[----:B---3--:R-:W-:Y:S02]  /*0d00*/  @P6 LOP3.LUT R6, R6, R19, RZ, 0x3c, !PT ;  /* 0x0000001306066212 */ /* 0x008fe400078e3cff */
[----:B----4-:R-:W-:Y:S02]  /*0d10*/  @P6 LOP3.LUT R3, R3, R20, RZ, 0x3c, !PT ;  /* 0x0000001403036212 */ /* 0x010fe400078e3cff */
[----:B------:R-:W-:Y:S02]  /*0d20*/  @P6 LOP3.LUT R4, R4, R21, RZ, 0x3c, !PT ;  /* 0x0000001504046212 */ /* 0x000fe400078e3cff */
[----:B------:R-:W-:Y:S02]  /*0d30*/  @P6 LOP3.LUT R7, R7, R22, RZ, 0x3c, !PT ;  /* 0x0000001607076212 */ /* 0x000fe400078e3cff */
[----:B------:R-:W-:-:S02]  /*0d40*/  @P6 LOP3.LUT R5, R5, R16, RZ, 0x3c, !PT ;  /* 0x0000001005056212 */ /* 0x000fc400078e3cff */
[----:B------:R-:W-:Y:S02]  /*0d50*/  @P0 LOP3.LUT R3, R3, R24, RZ, 0x3c, !PT ;  /* 0x0000001803030212 */ /* 0x000fe400078e3cff */
[----:B------:R-:W-:Y:S02]  /*0d60*/  @P0 LOP3.LUT R5, R5, R28, RZ, 0x3c, !PT ;  /* 0x0000001c05050212 */ /* 0x000fe400078e3cff */
[----:B------:R-:W-:Y:S02]  /*0d70*/  @P0 LOP3.LUT R7, R7, R26, RZ, 0x3c, !PT ;  /* 0x0000001a07070212 */ /* 0x000fe400078e3cff */
[----:B------:R-:W-:Y:S02]  /*0d80*/  @P0 LOP3.LUT R4, R4, R23, RZ, 0x3c, !PT ;  /* 0x0000001704040212 */ /* 0x000fe400078e3cff */
[----:B------:R-:W-:Y:S01]  /*0d90*/  @P0 LOP3.LUT R6, R6, R17, RZ, 0x3c, !PT ;  /* 0x0000001106060212 */ /* 0x000fe200078e3cff */
[----:B------:R-:W-:Y:S06]  /*0da0*/  BRA.U UP0, `(.L_x_4) ;  /* 0xfffffff500487547 */ /* 0x000fec000b83ffff */
[----:B------:R-:W-:-:S05]  /*0db0*/  VIADD R0, R0, 0x1 ;  /* 0x0000000100007836 */ /* 0x000fca0000000000 */
[----:B------:R-:W-:-:S13]  /*0dc0*/  ISETP.NE.AND P0, PT, R0, 0x5, PT ;  /* 0x000000050000780c */ /* 0x000fda0003f05270 */
[----:B------:R-:W-:Y:S05]  /*0dd0*/  @P0 BRA `(.L_x_5) ;  /* 0xfffffff400300947 */ /* 0x000fea000383ffff */
[----:B------:R-:W-:Y:S01]  /*0de0*/  LOP3.LUT R0, R2, 0x3, RZ, 0xc0, !PT ;  /* 0x0000000302007812 */ /* 0x000fe200078ec0ff */
[----:B------:R0:W-:Y:S03]  /*0df0*/  STL.64 [R1+0x8], R6 ;  /* 0x0000080601007387 */ /* 0x0001e60000100a00 */
[----:B------:R-:W-:Y:S01]  /*0e00*/  ISETP.NE.U32.AND P0, PT, R0, 0x1, PT ;  /* 0x000000010000780c */ /* 0x000fe20003f05070 */
[----:B------:R0:W-:Y:S03]  /*0e10*/  STL.64 [R1+0x10], R4 ;  /* 0x0000100401007387 */ /* 0x0001e60000100a00 */
[----:B------:R-:W-:Y:S01]  /*0e20*/  ISETP.NE.AND.EX P0, PT, RZ, RZ, PT, P0 ;  /* 0x000000ffff00720c */ /* 0x000fe20003f05300 */
[----:B------:R0:W-:-:S12]  /*0e30*/  STL [R1+0x4], R3 ;  /* 0x0000040301007387 */ /* 0x0001d80000100800 */
[----:B0-----:R-:W-:Y:S05]  /*0e40*/  @!P0 BRA `(.L_x_3) ;  /* 0x0000001800088947 */ /* 0x001fea0003800000 */
[----:B------:R-:W-:Y:S01]  /*0e50*/  UMOV UR4, URZ ;  /* 0x000000ff00047c82 */ /* 0x000fe20008000000 */
[----:B------:R-:W-:Y:S01]  /*0e60*/  UMOV UR5, URZ ;  /* 0x000000ff00057c82 */ /* 0x000fe20008000000 */
[----:B------:R-:W-:Y:S02]  /*0e70*/  IMAD.MOV.U32 R0, RZ, RZ, RZ ;  /* 0x000000ffff007224 */ /* 0x000fe400078e00ff */
[----:B------:R-:W-:Y:S02]  /*0e80*/  IMAD.MOV.U32 R4, RZ, RZ, RZ ;  /* 0x000000ffff047224 */ /* 0x000fe400078e00ff */
[----:B------:R-:W-:Y:S02]  /*0e90*/  IMAD.MOV.U32 R7, RZ, RZ, RZ ;  /* 0x000000ffff077224 */ /* 0x000fe400078e00ff */
[----:B------:R-:W-:Y:S02]  /*0ea0*/  IMAD.MOV.U32 R3, RZ, RZ, RZ ;  /* 0x000000ffff037224 */ /* 0x000fe400078e00ff */
[----:B------:R-:W-:-:S02]  /*0eb0*/  IMAD.U32 R5, RZ, RZ, UR4 ;  /* 0x00000004ff057e24 */ /* 0x000fc4000f8e00ff */
[----:B------:R-:W-:-:S07]  /*0ec0*/  IMAD.U32 R6, RZ, RZ, UR5 ;  /* 0x00000005ff067e24 */ /* 0x000fce000f8e00ff */
.L_x_7:
[----:B------:R-:W-:-:S06]  /*0ed0*/  IMAD R12, R0, 0x4, R1 ;  /* 0x00000004000c7824 */ /* 0x000fcc00078e0201 */
[----:B------:R-:W5:Y:S01]  /*0ee0*/  LDL R12, [R12+0x4] ;  /* 0x000004000c0c7983 */ /* 0x000f620000100800 */
[----:B------:R-:W-:-:S05]  /*0ef0*/  UMOV UR4, URZ ;  /* 0x000000ff00047c82 */ /* 0x000fca0008000000 */
.L_x_6:
        /* <DEDUP_REMOVED lines=178> */
[----:B------:R0:W-:Y:S03]  /*1a20*/  STL [R1+0x4], R3 ;  /* 0x0000040301007387 */ /* 0x0001e60000100800 */
[----:B------:R-:W-:Y:S01]  /*1a30*/  ISETP.NE.U32.AND P0, PT, R0, 0x3, PT ;  /* 0x000000030000780c */ /* 0x000fe20003f05070 */
[----:B------:R0:W-:Y:S03]  /*1a40*/  STL.64 [R1+0x8], R6 ;  /* 0x0000080601007387 */ /* 0x0001e60000100a00 */
[----:B------:R-:W-:Y:S01]  /*1a50*/  ISETP.NE.AND.EX P0, PT, RZ, RZ, PT, P0 ;  /* 0x000000ffff00720c */ /* 0x000fe20003f05300 */
[----:B------:R0:W-:-:S12]  /*1a60*/  STL.64 [R1+0x10], R4 ;  /* 0x0000100401007387 */ /* 0x0001d80000100a00 */
[----:B0-----:R-:W-:Y:S05]  /*1a70*/  @P0 BRA `(.L_x_3) ;  /* 0x0000000800fc0947 */ /* 0x001fea0003800000 */
        /* <DEDUP_REMOVED lines=8> */
.L_x_9:
[----:B------:R-:W-:-:S06]  /*1b00*/  IMAD R12, R0, 0x4, R1 ;  /* 0x00000004000c7824 */ /* 0x000fcc00078e0201 */
[----:B------:R-:W5:Y:S01]  /*1b10*/  LDL R12, [R12+0x4] ;  /* 0x000004000c0c7983 */ /* 0x000f620000100800 */
[----:B------:R-:W-:-:S05]  /*1b20*/  UMOV UR4, URZ ;  /* 0x000000ff00047c82 */ /* 0x000fca0008000000 */
.L_x_8:
        /* <DEDUP_REMOVED lines=177> */
[----:B------:R0:W-:Y:S04]  /*2640*/  STL [R1+0x4], R3 ;  /* 0x0000040301007387 */ /* 0x0001e80000100800 */
[----:B------:R0:W-:Y:S04]  /*2650*/  STL.64 [R1+0x8], R6 ;  /* 0x0000080601007387 */ /* 0x0001e80000100a00 */
[----:B------:R0:W-:Y:S02]  /*2660*/  STL.64 [R1+0x10], R4 ;  /* 0x0000100401007387 */ /* 0x0001e40000100a00 */
.L_x_3:
[----:B------:R-:W-:Y:S05]  /*2670*/  BSYNC.RECONVERGENT B1 ;  /* 0x0000000000017941 */ /* 0x000fea0003800200 */
.L_x_2:
[C---:B------:R-:W-:Y:S01]  /*2680*/  ISETP.GT.U32.AND P0, PT, R2.reuse, 0x3, PT ;  /* 0x000000030200780c */ /* 0x040fe20003f04070 */
[----:B------:R-:W-:Y:S01]  /*2690*/  VIADD R11, R11, 0x1 ;  /* 0x000000010b0b7836 */ /* 0x000fe20000000000 */
[--C-:B------:R-:W-:Y:S02]  /*26a0*/  SHF.R.U64 R2, R2, 0x2, R13.reuse ;  /* 0x0000000202027819 */ /* 0x100fe4000000120d */
[----:B------:R-:W-:Y:S02]  /*26b0*/  ISETP.GT.U32.AND.EX P0, PT, R13, RZ, PT, P0 ;  /* 0x000000ff0d00720c */ /* 0x000fe40003f04100 */
[----:B------:R-:W-:-:S11]  /*26c0*/  SHF.R.U32.HI R13, RZ, 0x2, R13 ;  /* 0x00000002ff0d7819 */ /* 0x000fd6000001160d */
[----:B------:R-:W-:Y:S05]  /*26d0*/  @P0 BRA `(.L_x_10) ;  /* 0xffffffd800c40947 */ /* 0x000fea000383ffff */
.L_x_1:
[----:B------:R-:W-:Y:S05]  /*26e0*/  BSYNC.RECONVERGENT B0 ;  /* 0x0000000000007941 */ /* 0x000fea0003800200 */
.L_x_0:
[----:B------:R-:W1:Y:S01]  /*26f0*/  LDC.64 R8, c[0x0][0x398] ;  /* 0x0000e600ff087b82 */ /* 0x000e620000000a00 */
[----:B------:R-:W-:Y:S01]  /*2700*/  SHF.R.U32.HI R0, RZ, 0x2, R3 ;  /* 0x00000002ff007819 */ /* 0x000fe20000011603 */
[----:B------:R-:W2:Y:S01]  /*2710*/  LDCU.128 UR8, c[0x0][0x380] ;  /* 0x00007000ff0877ac */ /* 0x000ea20008000c00 */
[----:B0-----:R-:W-:Y:S02]  /*2720*/  SHF.R.U32.HI R7, RZ, 0x2, R6 ;  /* 0x00000002ff077819 */ /* 0x001fe40000011606 */
[----:B------:R-:W-:Y:S01]  /*2730*/  LOP3.LUT R0, R0, R3, RZ, 0x3c, !PT ;  /* 0x0000000300007212 */ /* 0x000fe200078e3cff */
[----:B------:R-:W-:Y:S01]  /*2740*/  IMAD.SHL.U32 R3, R5, 0x10, RZ ;  /* 0x0000001005037824 */ /* 0x000fe200078e00ff */
[----:B------:R-:W-:-:S03]  /*2750*/  LOP3.LUT R7, R7, R6, RZ, 0x3c, !PT ;  /* 0x0000000607077212 */ /* 0x000fc600078e3cff */
[----:B------:R-:W-:-:S05]  /*2760*/  IMAD.SHL.U32 R2, R0, 0x2, RZ ;  /* 0x0000000200027824 */ /* 0x000fca00078e00ff */
[----:B------:R-:W-:Y:S01]  /*2770*/  LOP3.LUT R2, R0, R2, R3, 0x96, !PT ;  /* 0x0000000200027212 */ /* 0x000fe200078e9603 */
[----:B------:R-:W-:-:S03]  /*2780*/  IMAD.SHL.U32 R3, R7, 0x2, RZ ;  /* 0x0000000207037824 */ /* 0x000fc600078e00ff */
[----:B------:R-:W-:Y:S02]  /*2790*/  LOP3.LUT R2, R2, R5, RZ, 0x3c, !PT ;  /* 0x0000000502027212 */ /* 0x000fe400078e3cff */
[----:B-1----:R-:W-:-:S03]  /*27a0*/  LOP3.LUT R8, R8, 0xaad26b49, RZ, 0x3c, !PT ;  /* 0xaad26b4908087812 */ /* 0x002fc600078e3cff */
[----:B------:R-:W-:Y:S01]  /*27b0*/  IMAD.SHL.U32 R0, R2, 0x10, RZ ;  /* 0x0000001002007824 */ /* 0x000fe200078e00ff */
[----:B------:R-:W-:Y:S01]  /*27c0*/  LOP3.LUT R9, R9, 0xf7dcefdd, RZ, 0x3c, !PT ;  /* 0xf7dcefdd09097812 */ /* 0x000fe200078e3cff */
[----:B------:R-:W-:-:S03]  /*27d0*/  IMAD R8, R8, 0x4182bed5, RZ ;  /* 0x4182bed508087824 */ /* 0x000fc600078e02ff */
[----:B------:R-:W-:Y:S01]  /*27e0*/  LOP3.LUT R3, R7, R3, R0, 0x96, !PT ;  /* 0x0000000307037212 */ /* 0x000fe200078e9600 */
[----:B------:R-:W-:Y:S02]  /*27f0*/  IMAD R9, R9, -0x658354e5, RZ ;  /* 0x9a7cab1b09097824 */ /* 0x000fe400078e02ff */
[----:B------:R-:W-:Y:S01]  /*2800*/  IMAD.SHL.U32 R7, R10, 0x4, RZ ;  /* 0x000000040a077824 */ /* 0x000fe200078e00ff */
[----:B------:R-:W-:Y:S02]  /*2810*/  LOP3.LUT R3, R3, R2, RZ, 0x3c, !PT ;  /* 0x0000000203037212 */ /* 0x000fe400078e3cff */
[----:B------:R-:W-:Y:S02]  /*2820*/  IADD3 R8, PT, PT, R8, 0x64f0c9, R9 ;  /* 0x0064f0c908087810 */ /* 0x000fe40007ffe009 */
[----:B------:R-:W-:Y:S02]  /*2830*/  SHF.R.S32.HI R9, RZ, 0x1f, R10 ;  /* 0x0000001fff097819 */ /* 0x000fe4000001140a */
[----:B------:R-:W-:-:S02]  /*2840*/  IADD3 R2, PT, PT, R8, 0x587c5, R2 ;  /* 0x000587c508027810 */ /* 0x000fc40007ffe002 */
[----:B------:R-:W-:Y:S02]  /*2850*/  IADD3 R5, PT, PT, R8, 0xb0f8a, R3 ;  /* 0x000b0f8a08057810 */ /* 0x000fe40007ffe003 */
[----:B------:R-:W-:Y:S01]  /*2860*/  SHF.L.U64.HI R10, R10, 0x2, R9 ;  /* 0x000000020a0a7819 */ /* 0x000fe20000010209 */
[----:B------:R-:W-:-:S04]  /*2870*/  IMAD.HI.U32 R0, R2, -0x33333333, RZ ;  /* 0xcccccccd02007827 */ /* 0x000fc800078e00ff */
[----:B------:R-:W-:Y:S01]  /*2880*/  IMAD.HI.U32 R4, R5, -0x33333333, RZ ;  /* 0xcccccccd05047827 */ /* 0x000fe200078e00ff */
[----:B------:R-:W-:-:S04]  /*2890*/  SHF.R.U32.HI R3, RZ, 0x3, R0 ;  /* 0x00000003ff037819 */ /* 0x000fc80000011600 */
[----:B------:R-:W-:Y:S01]  /*28a0*/  SHF.R.U32.HI R6, RZ, 0x3, R4 ;  /* 0x00000003ff067819 */ /* 0x000fe20000011604 */
[----:B------:R-:W-:Y:S01]  /*28b0*/  IMAD R0, R3, -0xa, R2 ;  /* 0xfffffff603007824 */ /* 0x000fe200078e0202 */
[C---:B--2---:R-:W-:Y:S02]  /*28c0*/  IADD3 R2, P0, PT, R7.reuse, UR8, RZ ;  /* 0x0000000807027c10 */ /* 0x044fe4000ff1e0ff */
[----:B------:R-:W-:Y:S01]  /*28d0*/  IADD3 R4, P1, PT, R7, UR10, RZ ;  /* 0x0000000a07047c10 */ /* 0x000fe2000ff3e0ff */
[----:B------:R-:W-:Y:S01]  /*28e0*/  IMAD R6, R6, -0xa, R5 ;  /* 0xfffffff606067824 */ /* 0x000fe200078e0205 */
[----:B------:R-:W-:Y:S01]  /*28f0*/  IADD3.X R3, PT, PT, R10, UR9, RZ, P0, !PT ;  /* 0x000000090a037c10 */ /* 0x000fe200087fe4ff */
[----:B------:R-:W-:Y:S01]  /*2900*/  VIADD R7, R0, 0x1 ;  /* 0x0000000100077836 */ /* 0x000fe20000000000 */
[----:B------:R-:W-:Y:S01]  /*2910*/  IADD3.X R5, PT, PT, R10, UR11, RZ, P1, !PT ;  /* 0x0000000b0a057c10 */ /* 0x000fe20008ffe4ff */
[----:B------:R-:W-:-:S03]  /*2920*/  VIADD R9, R6, 0x1 ;  /* 0x0000000106097836 */ /* 0x000fc60000000000 */
[----:B------:R-:W-:Y:S04]  /*2930*/  STG.E desc[UR6][R2.64], R7 ;  /* 0x0000000702007986 */ /* 0x000fe8000c101906 */
[----:B------:R-:W-:Y:S01]  /*2940*/  STG.E desc[UR6][R4.64], R9 ;  /* 0x0000000904007986 */ /* 0x000fe2000c101906 */
[----:B------:R-:W-:Y:S05]  /*2950*/  EXIT ;  /* 0x000000000000794d */ /* 0x000fea0003800000 */
.L_x_11:
[----:B------:R-:W-:-:S00]  /*2960*/  BRA `(.L_x_11) ;  /* 0xfffffffc00fc7947 */ /* 0x000fc0000383ffff */
[----:B------:R-:W-:-:S00]  /*2970*/  NOP ;  /* 0x0000000000007918 */ /* 0x000fc00000000000 */
        /* <DEDUP_REMOVED lines=8> */
.L_x_15:


//--------------------- .text._Z14multiplyKernelPiPKiS1_i --------------------------
	.section	.text._Z14multiplyKernelPiPKiS1_i,"ax",@progbits
	.align	128
        .global         _Z14multiplyKernelPiPKiS1_i
        .type           _Z14multiplyKernelPiPKiS1_i,@function
        .size           _Z14multiplyKernelPiPKiS1_i,(.L_x_16 - _Z14multiplyKernelPiPKiS1_i)
        .other          _Z14multiplyKernelPiPKiS1_i,@"STO_CUDA_ENTRY STV_DEFAULT"
_Z14multiplyKernelPiPKiS1_i:
.text._Z14multiplyKernelPiPKiS1_i:
[----:B------:R-:W-:Y:S01]  /*0000*/  LDC R1, c[0x0][0x37c] ;  /* 0x0000df00ff017b82 */ /* 0x000fe20000000800 */
[----:B------:R-:W0:Y:S01]  /*0010*/  LDCU UR4, c[0x0][0x398] ;  /* 0x00007300ff0477ac */ /* 0x000e220008000800 */
[----:B------:R-:W1:Y:S01]  /*0020*/  S2R R2, SR_CTAID.Y ;  /* 0x0000000000027919 */ /* 0x000e620000002600 */
[----:B------:R-:W-:Y:S01]  /*0030*/  HFMA2 R23, -RZ, RZ, 0, 0 ;  /* 0x00000000ff177431 */ /* 0x000fe200000001ff */
[----:B------:R-:W2:Y:S01]  /*0040*/  LDCU.64 UR8, c[0x0][0x358] ;  /* 0x00006b00ff0877ac */ /* 0x000ea20008000a00 */
[----:B------:R-:W1:Y:S01]  /*0050*/  S2R R7, SR_TID.Y ;  /* 0x0000000000077919 */ /* 0x000e620000002200 */
[----:B------:R-:W3:Y:S01]  /*0060*/  S2R R8, SR_CTAID.X ;  /* 0x0000000000087919 */ /* 0x000ee20000002500 */
[----:B------:R-:W3:Y:S01]  /*0070*/  S2R R3, SR_TID.X ;  /* 0x0000000000037919 */ /* 0x000ee20000002100 */
[----:B0-----:R-:W-:-:S04]  /*0080*/  MOV R0, UR4 ;  /* 0x0000000400007c02 */ /* 0x001fc80008000f00 */
[----:B------:R-:W-:Y:S02]  /*0090*/  ISETP.GE.AND P0, PT, R0, 0x1, PT ;  /* 0x000000010000780c */ /* 0x000fe40003f06270 */
[----:B-1----:R-:W-:Y:S02]  /*00a0*/  LEA R2, R2, R7, 0x4 ;  /* 0x0000000702027211 */ /* 0x002fe400078e20ff */
[----:B---3--:R-:W-:-:S09]  /*00b0*/  LEA R5, R8, R3, 0x4 ;  /* 0x0000000308057211 */ /* 0x008fd200078e20ff */
[----:B--2---:R-:W-:Y:S05]  /*00c0*/  @!P0 BRA `(.L_x_12) ;  /* 0x0000000400348947 */ /* 0x004fea0003800000 */
[----:B------:R-:W0:Y:S01]  /*00d0*/  S2UR UR6, SR_CgaCtaId ;  /* 0x00000000000679c3 */ /* 0x000e220000008800 */
[----:B------:R-:W-:Y:S01]  /*00e0*/  UMOV UR4, 0x400 ;  /* 0x0000040000047882 */ /* 0x000fe20000000000 */
[----:B------:R-:W-:Y:S01]  /*00f0*/  IADD3 R4, PT, PT, R0, 0xf, RZ ;  /* 0x0000000f00047810 */ /* 0x000fe20007ffe0ff */
[----:B------:R-:W-:Y:S01]  /*0100*/  UIADD3 UR5, UPT, UPT, UR4, 0x400, URZ ;  /* 0x0000040004057890 */ /* 0x000fe2000fffe0ff */
[-C--:B------:R-:W-:Y:S01]  /*0110*/  IMAD R17, R7, R0.reuse, R3 ;  /* 0x0000000007117224 */ /* 0x080fe200078e0203 */
[----:B------:R-:W-:Y:S02]  /*0120*/  MOV R23, RZ ;  /* 0x000000ff00177202 */ /* 0x000fe40000000f00 */
[----:B------:R-:W-:Y:S01]  /*0130*/  SHF.R.U32.HI R19, RZ, 0x4, R4 ;  /* 0x00000004ff137819 */ /* 0x000fe20000011604 */
[----:B------:R-:W1:Y:S01]  /*0140*/  LDC R6, c[0x0][0x398] ;  /* 0x0000e600ff067b82 */ /* 0x000e620000000800 */
[----:B------:R-:W-:Y:S02]  /*0150*/  IMAD R17, R8, 0x10, R17 ;  /* 0x0000001008117824 */ /* 0x000fe400078e0211 */
[----:B------:R-:W-:Y:S01]  /*0160*/  IMAD R4, R2, R0, R3 ;  /* 0x0000000002047224 */ /* 0x000fe200078e0203 */
[----:B------:R-:W-:Y:S01]  /*0170*/  IADD3 R19, PT, PT, -R19, RZ, RZ ;  /* 0x000000ff13137210 */ /* 0x000fe20007ffe1ff */
[----:B0-----:R-:W-:-:S02]  /*0180*/  ULEA UR5, UR6, UR5, 0x18 ;  /* 0x0000000506057291 */ /* 0x001fc4000f8ec0ff */
[----:B------:R-:W-:-:S04]  /*0190*/  ULEA UR4, UR6, UR4, 0x18 ;  /* 0x0000000406047291 */ /* 0x000fc8000f8ec0ff */
[----:B------:R-:W-:Y:S02]  /*01a0*/  LEA R20, R3, UR5, 0x2 ;  /* 0x0000000503147c11 */ /* 0x000fe4000f8e10ff */
[----:B------:R-:W-:-:S03]  /*01b0*/  LEA R18, R7, UR4, 0x6 ;  /* 0x0000000407127c11 */ /* 0x000fc6000f8e30ff */
[----:B------:R-:W-:Y:S01]  /*01c0*/  IMAD R16, R7, 0x40, R20 ;  /* 0x0000004007107824 */ /* 0x000fe200078e0214 */
[----:B------:R-:W-:-:S07]  /*01d0*/  LEA R21, R3, R18, 0x2 ;  /* 0x0000001203157211 */ /* 0x000fce00078e10ff */
.L_x_13:
[----:B-1----:R-:W-:Y:S01]  /*01e0*/  MOV R0, R6 ;  /* 0x0000000600007202 */ /* 0x002fe20000000f00 */
[----:B------:R-:W-:Y:S01]  /*01f0*/  HFMA2 R22, -RZ, RZ, 0, 0 ;  /* 0x00000000ff167431 */ /* 0x000fe200000001ff */
[----:B------:R-:W-:Y:S02]  /*0200*/  VIMNMX.U32 R9, PT, PT, R2, R3, !PT ;  /* 0x0000000302097248 */ /* 0x000fe40007fe0000 */
[-C--:B------:R-:W-:Y:S02]  /*0210*/  ISETP.GE.U32.AND P0, PT, R7, R0.reuse, PT ;  /* 0x000000000700720c */ /* 0x080fe40003f06070 */
[-C--:B------:R-:W-:Y:S02]  /*0220*/  ISETP.GE.U32.AND P1, PT, R9, R0.reuse, PT ;  /* 0x000000000900720c */ /* 0x080fe40003f26070 */
[----:B------:R-:W-:Y:S02]  /*0230*/  ISETP.GE.OR P0, PT, R5, R0, P0 ;  /* 0x000000000500720c */ /* 0x000fe40000706670 */
[----:B------:R-:W-:-:S09]  /*0240*/  MOV R27, RZ ;  /* 0x000000ff001b7202 */ /* 0x000fd20000000f00 */
[----:B------:R-:W0:Y:S08]  /*0250*/  @!P1 LDC.64 R10, c[0x0][0x388] ;  /* 0x0000e200ff0a9b82 */ /* 0x000e300000000a00 */
[----:B------:R-:W1:Y:S01]  /*0260*/  @!P0 LDC.64 R8, c[0x0][0x390] ;  /* 0x0000e400ff088b82 */ /* 0x000e620000000a00 */
[----:B0-----:R-:W-:-:S05]  /*0270*/  @!P1 IMAD.WIDE.U32 R10, R4, 0x4, R10 ;  /* 0x00000004040a9825 */ /* 0x001fca00078e000a */
[----:B------:R-:W2:Y:S01]  /*0280*/  @!P1 LDG.E R22, desc[UR8][R10.64] ;  /* 0x000000080a169981 */ /* 0x000ea2000c1e1900 */
[----:B-1----:R-:W-:-:S05]  /*0290*/  @!P0 IMAD.WIDE.U32 R8, R17, 0x4, R8 ;  /* 0x0000000411088825 */ /* 0x002fca00078e0008 */
[----:B------:R-:W3:Y:S01]  /*02a0*/  @!P0 LDG.E R27, desc[UR8][R8.64] ;  /* 0x00000008081b8981 */ /* 0x000ee2000c1e1900 */
[----:B------:R-:W-:-:S05]  /*02b0*/  VIADD R19, R19, 0x1 ;  /* 0x0000000113137836 */ /* 0x000fca0000000000 */
[----:B------:R-:W-:Y:S02]  /*02c0*/  ISETP.NE.AND P0, PT, R19, RZ, PT ;  /* 0x000000ff1300720c */ /* 0x000fe40003f05270 */
[----:B------:R-:W-:Y:S02]  /*02d0*/  IADD3 R3, PT, PT, R3, 0x10, RZ ;  /* 0x0000001003037810 */ /* 0x000fe40007ffe0ff */
[----:B------:R-:W-:Y:S02]  /*02e0*/  IADD3 R7, PT, PT, R7, 0x10, RZ ;  /* 0x0000001007077810 */ /* 0x000fe40007ffe0ff */
[----:B------:R-:W-:Y:S02]  /*02f0*/  IADD3 R4, PT, PT, R4, 0x10, RZ ;  /* 0x0000001004047810 */ /* 0x000fe40007ffe0ff */
[----:B------:R-:W-:Y:S01]  /*0300*/  LEA R17, R0, R17, 0x4 ;  /* 0x0000001100117211 */ /* 0x000fe200078e20ff */
[----:B--2---:R-:W-:Y:S04]  /*0310*/  STS [R21], R22 ;  /* 0x0000001615007388 */ /* 0x004fe80000000800 */
[----:B---3--:R-:W-:Y:S01]  /*0320*/  STS [R16], R27 ;  /* 0x0000001b10007388 */ /* 0x008fe20000000800 */
[----:B------:R-:W-:Y:S06]  /*0330*/  BAR.SYNC.DEFER_BLOCKING 0x0 ;  /* 0x0000000000007b1d */ /* 0x000fec0000010000 */
[----:B------:R-:W-:Y:S04]  /*0340*/  LDS R26, [R20] ;  /* 0x00000000141a7984 */ /* 0x000fe80000000800 */
[----:B------:R-:W0:Y:S04]  /*0350*/  LDS.128 R12, [R18] ;  /* 0x00000000120c7984 */ /* 0x000e280000000c00 */
[----:B------:R-:W1:Y:S04]  /*0360*/  LDS R28, [R20+0x40] ;  /* 0x00004000141c7984 */ /* 0x000e680000000800 */
[----:B------:R-:W2:Y:S04]  /*0370*/  LDS R25, [R20+0x80] ;  /* 0x0000800014197984 */ /* 0x000ea80000000800 */
[----:B------:R-:W3:Y:S04]  /*0380*/  LDS R24, [R20+0xc0] ;  /* 0x0000c00014187984 */ /* 0x000ee80000000800 */
[----:B------:R-:W-:Y:S04]  /*0390*/  LDS.128 R8, [R18+0x10] ;  /* 0x0000100012087984 */ /* 0x000fe80000000c00 */
[----:B------:R-:W-:Y:S04]  /*03a0*/  LDS R22, [R20+0x140] ;  /* 0x0001400014167984 */ /* 0x000fe80000000800 */
[----:B------:R-:W-:Y:S01]  /*03b0*/  LDS R27, [R20+0x200] ;  /* 0x00020000141b7984 */ /* 0x000fe20000000800 */
[----:B0-----:R-:W-:-:S03]  /*03c0*/  IMAD R12, R12, R26, R23 ;  /* 0x0000001a0c0c7224 */ /* 0x001fc600078e0217 */
[----:B------:R-:W0:Y:S01]  /*03d0*/  LDS R23, [R20+0x100] ;  /* 0x0001000014177984 */ /* 0x000e220000000800 */
[----:B-1----:R-:W-:-:S03]  /*03e0*/  IMAD R12, R28, R13, R12 ;  /* 0x0000000d1c0c7224 */ /* 0x002fc600078e020c */
[----:B------:R-:W-:Y:S01]  /*03f0*/  LDS R26, [R20+0x1c0] ;  /* 0x0001c000141a7984 */ /* 0x000fe20000000800 */
[----:B--2---:R-:W-:-:S03]  /*0400*/  IMAD R12, R25, R14, R12 ;  /* 0x0000000e190c7224 */ /* 0x004fc600078e020c */
[----:B------:R-:W1:Y:S01]  /*0410*/  LDS R25, [R20+0x180] ;  /* 0x0001800014197984 */ /* 0x000e620000000800 */
[----:B---3--:R-:W-:-:S03]  /*0420*/  IMAD R12, R24, R15, R12 ;  /* 0x0000000f180c7224 */ /* 0x008fc600078e020c */
[----:B------:R-:W-:Y:S01]  /*0430*/  LDS R24, [R20+0x240] ;  /* 0x0002400014187984 */ /* 0x000fe20000000800 */
[----:B0-----:R-:W-:-:S03]  /*0440*/  IMAD R8, R8, R23, R12 ;  /* 0x0000001708087224 */ /* 0x001fc600078e020c */
[----:B------:R-:W0:Y:S01]  /*0450*/  LDS.128 R12, [R18+0x20] ;  /* 0x00002000120c7984 */ /* 0x000e220000000c00 */
[----:B------:R-:W-:-:S03]  /*0460*/  IMAD R8, R22, R9, R8 ;  /* 0x0000000916087224 */ /* 0x000fc600078e0208 */
[----:B------:R-:W2:Y:S01]  /*0470*/  LDS R23, [R20+0x280] ;  /* 0x0002800014177984 */ /* 0x000ea20000000800 */
[----:B-1----:R-:W-:-:S03]  /*0480*/  IMAD R8, R25, R10, R8 ;  /* 0x0000000a19087224 */ /* 0x002fc600078e0208 */
[----:B------:R-:W1:Y:S01]  /*0490*/  LDS R22, [R20+0x2c0] ;  /* 0x0002c00014167984 */ /* 0x000e620000000800 */
[----:B------:R-:W-:-:S03]  /*04a0*/  IMAD R8, R26, R11, R8 ;  /* 0x0000000b1a087224 */ /* 0x000fc600078e0208 */
[----:B------:R-:W-:Y:S04]  /*04b0*/  LDS R25, [R20+0x300] ;  /* 0x0003000014197984 */ /* 0x000fe80000000800 */
[----:B------:R-:W-:Y:S01]  /*04c0*/  LDS R26, [R20+0x340] ;  /* 0x00034000141a7984 */ /* 0x000fe20000000800 */
[----:B0-----:R-:W-:-:S03]  /*04d0*/  IMAD R12, R12, R27, R8 ;  /* 0x0000001b0c0c7224 */ /* 0x001fc600078e0208 */
[----:B------:R-:W0:Y:S01]  /*04e0*/  LDS.128 R8, [R18+0x30] ;  /* 0x0000300012087984 */ /* 0x000e220000000c00 */
[----:B------:R-:W-:-:S03]  /*04f0*/  IMAD R24, R24, R13, R12 ;  /* 0x0000000d18187224 */ /* 0x000fc600078e020c */
[----:B------:R-:W3:Y:S04]  /*0500*/  LDS R13, [R20+0x380] ;  /* 0x00038000140d7984 */ /* 0x000ee80000000800 */
[----:B------:R-:W4:Y:S01]  /*0510*/  LDS R12, [R20+0x3c0] ;  /* 0x0003c000140c7984 */ /* 0x000f220000000800 */
[----:B--2---:R-:W-:-:S04]  /*0520*/  IMAD R14, R23, R14, R24 ;  /* 0x0000000e170e7224 */ /* 0x004fc800078e0218 */
[----:B-1----:R-:W-:-:S04]  /*0530*/  IMAD R14, R22, R15, R14 ;  /* 0x0000000f160e7224 */ /* 0x002fc800078e020e */
[----:B0-----:R-:W-:-:S04]  /*0540*/  IMAD R8, R8, R25, R14 ;  /* 0x0000001908087224 */ /* 0x001fc800078e020e */
[----:B------:R-:W-:-:S04]  /*0550*/  IMAD R8, R26, R9, R8 ;  /* 0x000000091a087224 */ /* 0x000fc800078e0208 */
[----:B---3--:R-:W-:-:S04]  /*0560*/  IMAD R8, R13, R10, R8 ;  /* 0x0000000a0d087224 */ /* 0x008fc800078e0208 */
[----:B----4-:R-:W-:Y:S01]  /*0570*/  IMAD R23, R12, R11, R8 ;  /* 0x0000000b0c177224 */ /* 0x010fe200078e0208 */
[----:B------:R-:W-:Y:S06]  /*0580*/  BAR.SYNC.DEFER_BLOCKING 0x0 ;  /* 0x0000000000007b1d */ /* 0x000fec0000010000 */
[----:B------:R-:W-:Y:S05]  /*0590*/  @P0 BRA `(.L_x_13) ;  /* 0xfffffffc00100947 */ /* 0x000fea000383ffff */
.L_x_12:
[----:B------:R-:W-:-:S04]  /*05a0*/  VIMNMX R3, PT, PT, R2, R5, !PT ;  /* 0x0000000502037248 */ /* 0x000fc80007fe0100 */
[----:B------:R-:W-:-:S13]  /*05b0*/  ISETP.GE.AND P0, PT, R3, R0, PT ;  /* 0x000000000300720c */ /* 0x000fda0003f06270 */
[----:B------:R-:W-:Y:S05]  /*05c0*/  @P0 EXIT ;  /* 0x000000000000094d */ /* 0x000fea0003800000 */
[----:B------:R-:W0:Y:S01]  /*05d0*/  LDC.64 R6, c[0x0][0x380] ;  /* 0x0000e000ff067b82 */ /* 0x000e220000000a00 */
[----:B------:R-:W-:-:S04]  /*05e0*/  IMAD R3, R2, R0, R5 ;  /* 0x0000000002037224 */ /* 0x000fc800078e0205 */
[----:B0-----:R-:W-:-:S05]  /*05f0*/  IMAD.WIDE R2, R3, 0x4, R6 ;  /* 0x0000000403027825 */ /* 0x001fca00078e0206 */
[----:B------:R-:W-:Y:S01]  /*0600*/  STG.E desc[UR8][R2.64], R23 ;  /* 0x0000001702007986 */ /* 0x000fe2000c101908 */
[----:B------:R-:W-:Y:S05]  /*0610*/  EXIT ;  /* 0x000000000000794d */ /* 0x000fea0003800000 */
.L_x_14:
        /* <DEDUP_REMOVED lines=14> */
.L_x_16:


//--------------------- .nv.global.init           --------------------------
	.section	.nv.global.init,"aw",@progbits
	.align	4
.nv.global.init:
	.type		mrg32k3aM1SubSeq,@object
	.size		mrg32k3aM1SubSeq,(mrg32k3aM2SubSeq - mrg32k3aM1SubSeq)
mrg32k3aM1SubSeq:
        /*0000*/ 	.byte	0x0b, 0xcc, 0xee, 0x04, 0x73, 0x29, 0x8b, 0x6f, 0xf6, 0x53, 0x03, 0xf6, 0x23, 0xf6, 0xea, 0xda
        /* <DEDUP_REMOVED lines=125> */
	.type		mrg32k3aM2SubSeq,@object
	.size		mrg32k3aM2SubSeq,(mrg32k3aM1 - mrg32k3aM2SubSeq)
mrg32k3aM2SubSeq:
        /* <DEDUP_REMOVED lines=126> */
	.type		mrg32k3aM1,@object
	.size		mrg32k3aM1,(mrg32k3aM1Seq - mrg32k3aM1)
mrg32k3aM1:
        /* <DEDUP_REMOVED lines=144> */
	.type		mrg32k3aM1Seq,@object
	.size		mrg32k3aM1Seq,(mrg32k3aM2 - mrg32k3aM1Seq)
mrg32k3aM1Seq:
        /* <DEDUP_REMOVED lines=144> */
	.type		mrg32k3aM2,@object
	.size		mrg32k3aM2,(mrg32k3aM2Seq - mrg32k3aM2)
mrg32k3aM2:
        /* <DEDUP_REMOVED lines=144> */
	.type		mrg32k3aM2Seq,@object
	.size		mrg32k3aM2Seq,(precalc_xorwow_matrix - mrg32k3aM2Seq)
mrg32k3aM2Seq:
        /* <DEDUP_REMOVED lines=144> */
	.type		precalc_xorwow_matrix,@object
	.size		precalc_xorwow_matrix,(precalc_xorwow_offset_matrix - precalc_xorwow_matrix)
precalc_xorwow_matrix:
        /* <DEDUP_REMOVED lines=6400> */
	.type		precalc_xorwow_offset_matrix,@object
	.size		precalc_xorwow_offset_matrix,(.L_1 - precalc_xorwow_offset_matrix)
precalc_xorwow_offset_matrix:
        /* <DEDUP_REMOVED lines=6400> */
.L_1:


//--------------------- .nv.shared.reserved.0     --------------------------
	.section	.nv.shared.reserved.0,"aw",@nobits
	.weak		__nv_reservedSMEM_offset_0_alias
	.size		__nv_reservedSMEM_offset_0_alias, 0, 64
	.other		__nv_reservedSMEM_offset_0_alias,@"STO_CUDA_RESERVED_SHARED STV_DEFAULT"
__nv_reservedSMEM_offset_0_alias:
	.zero		0
	.zero		64


//--------------------- .nv.shared._Z14multiplyKernelPiPKiS1_i --------------------------
	.section	.nv.shared._Z14multiplyKernelPiPKiS1_i,"aw",@nobits
	.sectionflags	@""
	.align	4
.nv.shared._Z14multiplyKernelPiPKiS1_i:
	.zero		3072


//--------------------- .nv.constant0._Z20generateRandomMatrixPiS_im --------------------------
	.section	.nv.constant0._Z20generateRandomMatrixPiS_im,"a",@progbits
	.sectionflags	@""
	.align	4
.nv.constant0._Z20generateRandomMatrixPiS_im:
	.zero		928


//--------------------- .nv.constant0._Z14multiplyKernelPiPKiS1_i --------------------------
	.section	.nv.constant0._Z14multiplyKernelPiPKiS1_i,"a",@progbits
	.sectionflags	@""
	.align	4
.nv.constant0._Z14multiplyKernelPiPKiS1_i:
	.zero		924


//--------------------- SYMBOLS --------------------------

	.type		.nv.reservedSmem.offset0,@object
	.size		.nv.reservedSmem.offset0,0x4
	.type		.nv.reservedSmem.cap,@object
	.size		.nv.reservedSmem.cap,0x4
